//
// Generated by NVIDIA NVVM Compiler
//
// Compiler Build ID: CL-36424714
// Cuda compilation tools, release 13.0, V13.0.88
// Based on NVVM 20.0.0
//

.version 9.0
.target sm_100
.address_size 64

	// .globl	_Z14diamond_searchPhS_PiS0_
.global .align 4 .b8 LDS_PATTERN[64] = {0, 0, 0, 0, 254, 255, 255, 255, 1, 0, 0, 0, 255, 255, 255, 255, 2, 0, 0, 0, 0, 0, 0, 0, 1, 0, 0, 0, 1, 0, 0, 0, 0, 0, 0, 0, 2, 0, 0, 0, 255, 255, 255, 255, 1, 0, 0, 0, 254, 255, 255, 255, 0, 0, 0, 0, 255, 255, 255, 255, 255, 255, 255, 255};
.global .align 4 .b8 SDS_PATTERN[32] = {0, 0, 0, 0, 255, 255, 255, 255, 1, 0, 0, 0, 0, 0, 0, 0, 0, 0, 0, 0, 1, 0, 0, 0, 255, 255, 255, 255};

.visible .entry _Z14diamond_searchPhS_PiS0_(
	.param .u64 .ptr .align 1 _Z14diamond_searchPhS_PiS0__param_0,
	.param .u64 .ptr .align 1 _Z14diamond_searchPhS_PiS0__param_1,
	.param .u64 .ptr .align 1 _Z14diamond_searchPhS_PiS0__param_2,
	.param .u64 .ptr .align 1 _Z14diamond_searchPhS_PiS0__param_3
)
{
	.reg .pred 	%p<22>;
	.reg .b16 	%rs<344>;
	.reg .b32 	%r<219>;
	.reg .b64 	%rd<41>;

	ld.param.u64 	%rd6, [_Z14diamond_searchPhS_PiS0__param_0];
	ld.param.u64 	%rd7, [_Z14diamond_searchPhS_PiS0__param_1];
	cvta.to.global.u64 	%rd1, %rd7;
	cvta.to.global.u64 	%rd2, %rd6;
	mov.u32 	%r60, %ctaid.x;
	mov.u32 	%r61, %ntid.x;
	mov.u32 	%r62, %tid.x;
	mad.lo.s32 	%r1, %r60, %r61, %r62;
	mov.u32 	%r63, %ctaid.y;
	mov.u32 	%r64, %ntid.y;
	mov.u32 	%r65, %tid.y;
	mad.lo.s32 	%r2, %r63, %r64, %r65;
	shl.b32 	%r3, %r2, 4;
	shl.b32 	%r4, %r1, 4;
	setp.gt.u32 	%p1, %r2, 20;
	setp.gt.s32 	%p2, %r1, 16;
	or.pred  	%p3, %p1, %p2;
	@%p3 bra 	$L__BB0_18;
	mul.lo.s32 	%r5, %r1, 5632;
	mov.b32 	%r193, 0;
	mov.u32 	%r204, %r193;
$L__BB0_2:
	add.s32 	%r67, %r193, %r3;
	add.s32 	%r68, %r67, %r5;
	cvt.s64.s32 	%rd8, %r68;
	add.s64 	%rd9, %rd2, %rd8;
	ld.global.u8 	%rs4, [%rd9];
	add.s64 	%rd10, %rd1, %rd8;
	ld.global.u8 	%rs6, [%rd10];
	min.u16 	%rs8, %rs4, %rs6;
	max.u16 	%rs9, %rs4, %rs6;
	sub.s16 	%rs10, %rs9, %rs8;
	cvt.u32.u16 	%r69, %rs10;
	add.s32 	%r70, %r69, %r204;
	ld.global.u8 	%rs11, [%rd9+352];
	ld.global.u8 	%rs13, [%rd10+352];
	min.u16 	%rs15, %rs11, %rs13;
	max.u16 	%rs16, %rs11, %rs13;
	sub.s16 	%rs17, %rs16, %rs15;
	cvt.u32.u16 	%r71, %rs17;
	add.s32 	%r72, %r71, %r70;
	ld.global.u8 	%rs18, [%rd9+704];
	ld.global.u8 	%rs20, [%rd10+704];
	min.u16 	%rs22, %rs18, %rs20;
	max.u16 	%rs23, %rs18, %rs20;
	sub.s16 	%rs24, %rs23, %rs22;
	cvt.u32.u16 	%r73, %rs24;
	add.s32 	%r74, %r73, %r72;
	ld.global.u8 	%rs25, [%rd9+1056];
	ld.global.u8 	%rs27, [%rd10+1056];
	min.u16 	%rs29, %rs25, %rs27;
	max.u16 	%rs30, %rs25, %rs27;
	sub.s16 	%rs31, %rs30, %rs29;
	cvt.u32.u16 	%r75, %rs31;
	add.s32 	%r76, %r75, %r74;
	ld.global.u8 	%rs32, [%rd9+1408];
	ld.global.u8 	%rs34, [%rd10+1408];
	min.u16 	%rs36, %rs32, %rs34;
	max.u16 	%rs37, %rs32, %rs34;
	sub.s16 	%rs38, %rs37, %rs36;
	cvt.u32.u16 	%r77, %rs38;
	add.s32 	%r78, %r77, %r76;
	ld.global.u8 	%rs39, [%rd9+1760];
	ld.global.u8 	%rs41, [%rd10+1760];
	min.u16 	%rs43, %rs39, %rs41;
	max.u16 	%rs44, %rs39, %rs41;
	sub.s16 	%rs45, %rs44, %rs43;
	cvt.u32.u16 	%r79, %rs45;
	add.s32 	%r80, %r79, %r78;
	ld.global.u8 	%rs46, [%rd9+2112];
	ld.global.u8 	%rs48, [%rd10+2112];
	min.u16 	%rs50, %rs46, %rs48;
	max.u16 	%rs51, %rs46, %rs48;
	sub.s16 	%rs52, %rs51, %rs50;
	cvt.u32.u16 	%r81, %rs52;
	add.s32 	%r82, %r81, %r80;
	ld.global.u8 	%rs53, [%rd9+2464];
	ld.global.u8 	%rs55, [%rd10+2464];
	min.u16 	%rs57, %rs53, %rs55;
	max.u16 	%rs58, %rs53, %rs55;
	sub.s16 	%rs59, %rs58, %rs57;
	cvt.u32.u16 	%r83, %rs59;
	add.s32 	%r84, %r83, %r82;
	ld.global.u8 	%rs60, [%rd9+2816];
	ld.global.u8 	%rs62, [%rd10+2816];
	min.u16 	%rs64, %rs60, %rs62;
	max.u16 	%rs65, %rs60, %rs62;
	sub.s16 	%rs66, %rs65, %rs64;
	cvt.u32.u16 	%r85, %rs66;
	add.s32 	%r86, %r85, %r84;
	ld.global.u8 	%rs67, [%rd9+3168];
	ld.global.u8 	%rs69, [%rd10+3168];
	min.u16 	%rs71, %rs67, %rs69;
	max.u16 	%rs72, %rs67, %rs69;
	sub.s16 	%rs73, %rs72, %rs71;
	cvt.u32.u16 	%r87, %rs73;
	add.s32 	%r88, %r87, %r86;
	ld.global.u8 	%rs74, [%rd9+3520];
	ld.global.u8 	%rs76, [%rd10+3520];
	min.u16 	%rs78, %rs74, %rs76;
	max.u16 	%rs79, %rs74, %rs76;
	sub.s16 	%rs80, %rs79, %rs78;
	cvt.u32.u16 	%r89, %rs80;
	add.s32 	%r90, %r89, %r88;
	ld.global.u8 	%rs81, [%rd9+3872];
	ld.global.u8 	%rs83, [%rd10+3872];
	min.u16 	%rs85, %rs81, %rs83;
	max.u16 	%rs86, %rs81, %rs83;
	sub.s16 	%rs87, %rs86, %rs85;
	cvt.u32.u16 	%r91, %rs87;
	add.s32 	%r92, %r91, %r90;
	ld.global.u8 	%rs88, [%rd9+4224];
	ld.global.u8 	%rs90, [%rd10+4224];
	min.u16 	%rs92, %rs88, %rs90;
	max.u16 	%rs93, %rs88, %rs90;
	sub.s16 	%rs94, %rs93, %rs92;
	cvt.u32.u16 	%r93, %rs94;
	add.s32 	%r94, %r93, %r92;
	ld.global.u8 	%rs95, [%rd9+4576];
	ld.global.u8 	%rs97, [%rd10+4576];
	min.u16 	%rs99, %rs95, %rs97;
	max.u16 	%rs100, %rs95, %rs97;
	sub.s16 	%rs101, %rs100, %rs99;
	cvt.u32.u16 	%r95, %rs101;
	add.s32 	%r96, %r95, %r94;
	ld.global.u8 	%rs102, [%rd9+4928];
	ld.global.u8 	%rs104, [%rd10+4928];
	min.u16 	%rs106, %rs102, %rs104;
	max.u16 	%rs107, %rs102, %rs104;
	sub.s16 	%rs108, %rs107, %rs106;
	cvt.u32.u16 	%r97, %rs108;
	add.s32 	%r98, %r97, %r96;
	ld.global.u8 	%rs109, [%rd9+5280];
	ld.global.u8 	%rs111, [%rd10+5280];
	min.u16 	%rs113, %rs109, %rs111;
	max.u16 	%rs114, %rs109, %rs111;
	sub.s16 	%rs115, %rs114, %rs113;
	cvt.u32.u16 	%r99, %rs115;
	add.s32 	%r204, %r99, %r98;
	add.s32 	%r193, %r193, 1;
	setp.ne.s32 	%p4, %r193, 16;
	@%p4 bra 	$L__BB0_2;
	mov.b32 	%r205, 0;
	mov.u64 	%rd12, LDS_PATTERN;
	mov.u32 	%r206, %r205;
$L__BB0_4:
	mov.u32 	%r12, %r206;
	mov.u32 	%r11, %r205;
	mov.b16 	%rs343, 1;
	mov.b32 	%r198, 0;
	mov.u32 	%r206, %r198;
	mov.u32 	%r205, %r198;
$L__BB0_5:
	mul.wide.u32 	%rd11, %r198, 8;
	add.s64 	%rd13, %rd12, %rd11;
	ld.global.nc.u32 	%r102, [%rd13];
	add.s32 	%r17, %r102, %r11;
	ld.global.nc.u32 	%r104, [%rd13+4];
	add.s32 	%r18, %r104, %r11;
	add.s32 	%r106, %r17, %r3;
	add.s32 	%r19, %r18, %r4;
	abs.s32 	%r107, %r17;
	abs.s32 	%r108, %r18;
	max.s32 	%r110, %r107, %r108;
	setp.gt.s32 	%p5, %r110, 16;
	setp.gt.u32 	%p6, %r106, 335;
	setp.gt.u32 	%p7, %r19, 271;
	or.pred  	%p8, %p6, %p7;
	or.pred  	%p9, %p8, %p5;
	@%p9 bra 	$L__BB0_9;
	mul.lo.s32 	%r20, %r19, 352;
	mov.b32 	%r202, 0;
	mov.u32 	%r203, %r202;
$L__BB0_7:
	add.s32 	%r112, %r202, %r3;
	add.s32 	%r113, %r112, %r17;
	add.s32 	%r114, %r112, %r5;
	cvt.s64.s32 	%rd14, %r114;
	add.s64 	%rd15, %rd2, %rd14;
	ld.global.u8 	%rs117, [%rd15];
	add.s32 	%r115, %r113, %r20;
	cvt.u64.u32 	%rd16, %r115;
	add.s64 	%rd17, %rd1, %rd16;
	ld.global.u8 	%rs119, [%rd17];
	min.u16 	%rs121, %rs117, %rs119;
	max.u16 	%rs122, %rs117, %rs119;
	sub.s16 	%rs123, %rs122, %rs121;
	cvt.u32.u16 	%r116, %rs123;
	add.s32 	%r117, %r116, %r203;
	ld.global.u8 	%rs124, [%rd15+352];
	cvt.u64.u32 	%rd18, %r113;
	cvt.u64.u32 	%rd19, %r20;
	add.s64 	%rd20, %rd18, %rd19;
	add.s64 	%rd21, %rd1, %rd20;
	ld.global.u8 	%rs126, [%rd21+352];
	min.u16 	%rs128, %rs124, %rs126;
	max.u16 	%rs129, %rs124, %rs126;
	sub.s16 	%rs130, %rs129, %rs128;
	cvt.u32.u16 	%r118, %rs130;
	add.s32 	%r119, %r118, %r117;
	ld.global.u8 	%rs131, [%rd15+704];
	ld.global.u8 	%rs133, [%rd21+704];
	min.u16 	%rs135, %rs131, %rs133;
	max.u16 	%rs136, %rs131, %rs133;
	sub.s16 	%rs137, %rs136, %rs135;
	cvt.u32.u16 	%r120, %rs137;
	add.s32 	%r121, %r120, %r119;
	ld.global.u8 	%rs138, [%rd15+1056];
	ld.global.u8 	%rs140, [%rd21+1056];
	min.u16 	%rs142, %rs138, %rs140;
	max.u16 	%rs143, %rs138, %rs140;
	sub.s16 	%rs144, %rs143, %rs142;
	cvt.u32.u16 	%r122, %rs144;
	add.s32 	%r123, %r122, %r121;
	ld.global.u8 	%rs145, [%rd15+1408];
	ld.global.u8 	%rs147, [%rd21+1408];
	min.u16 	%rs149, %rs145, %rs147;
	max.u16 	%rs150, %rs145, %rs147;
	sub.s16 	%rs151, %rs150, %rs149;
	cvt.u32.u16 	%r124, %rs151;
	add.s32 	%r125, %r124, %r123;
	ld.global.u8 	%rs152, [%rd15+1760];
	ld.global.u8 	%rs154, [%rd21+1760];
	min.u16 	%rs156, %rs152, %rs154;
	max.u16 	%rs157, %rs152, %rs154;
	sub.s16 	%rs158, %rs157, %rs156;
	cvt.u32.u16 	%r126, %rs158;
	add.s32 	%r127, %r126, %r125;
	ld.global.u8 	%rs159, [%rd15+2112];
	ld.global.u8 	%rs161, [%rd21+2112];
	min.u16 	%rs163, %rs159, %rs161;
	max.u16 	%rs164, %rs159, %rs161;
	sub.s16 	%rs165, %rs164, %rs163;
	cvt.u32.u16 	%r128, %rs165;
	add.s32 	%r129, %r128, %r127;
	ld.global.u8 	%rs166, [%rd15+2464];
	ld.global.u8 	%rs168, [%rd21+2464];
	min.u16 	%rs170, %rs166, %rs168;
	max.u16 	%rs171, %rs166, %rs168;
	sub.s16 	%rs172, %rs171, %rs170;
	cvt.u32.u16 	%r130, %rs172;
	add.s32 	%r131, %r130, %r129;
	ld.global.u8 	%rs173, [%rd15+2816];
	ld.global.u8 	%rs175, [%rd21+2816];
	min.u16 	%rs177, %rs173, %rs175;
	max.u16 	%rs178, %rs173, %rs175;
	sub.s16 	%rs179, %rs178, %rs177;
	cvt.u32.u16 	%r132, %rs179;
	add.s32 	%r133, %r132, %r131;
	ld.global.u8 	%rs180, [%rd15+3168];
	ld.global.u8 	%rs182, [%rd21+3168];
	min.u16 	%rs184, %rs180, %rs182;
	max.u16 	%rs185, %rs180, %rs182;
	sub.s16 	%rs186, %rs185, %rs184;
	cvt.u32.u16 	%r134, %rs186;
	add.s32 	%r135, %r134, %r133;
	ld.global.u8 	%rs187, [%rd15+3520];
	ld.global.u8 	%rs189, [%rd21+3520];
	min.u16 	%rs191, %rs187, %rs189;
	max.u16 	%rs192, %rs187, %rs189;
	sub.s16 	%rs193, %rs192, %rs191;
	cvt.u32.u16 	%r136, %rs193;
	add.s32 	%r137, %r136, %r135;
	ld.global.u8 	%rs194, [%rd15+3872];
	ld.global.u8 	%rs196, [%rd21+3872];
	min.u16 	%rs198, %rs194, %rs196;
	max.u16 	%rs199, %rs194, %rs196;
	sub.s16 	%rs200, %rs199, %rs198;
	cvt.u32.u16 	%r138, %rs200;
	add.s32 	%r139, %r138, %r137;
	ld.global.u8 	%rs201, [%rd15+4224];
	ld.global.u8 	%rs203, [%rd21+4224];
	min.u16 	%rs205, %rs201, %rs203;
	max.u16 	%rs206, %rs201, %rs203;
	sub.s16 	%rs207, %rs206, %rs205;
	cvt.u32.u16 	%r140, %rs207;
	add.s32 	%r141, %r140, %r139;
	ld.global.u8 	%rs208, [%rd15+4576];
	ld.global.u8 	%rs210, [%rd21+4576];
	min.u16 	%rs212, %rs208, %rs210;
	max.u16 	%rs213, %rs208, %rs210;
	sub.s16 	%rs214, %rs213, %rs212;
	cvt.u32.u16 	%r142, %rs214;
	add.s32 	%r143, %r142, %r141;
	ld.global.u8 	%rs215, [%rd15+4928];
	ld.global.u8 	%rs217, [%rd21+4928];
	min.u16 	%rs219, %rs215, %rs217;
	max.u16 	%rs220, %rs215, %rs217;
	sub.s16 	%rs221, %rs220, %rs219;
	cvt.u32.u16 	%r144, %rs221;
	add.s32 	%r145, %r144, %r143;
	ld.global.u8 	%rs222, [%rd15+5280];
	ld.global.u8 	%rs224, [%rd21+5280];
	min.u16 	%rs226, %rs222, %rs224;
	max.u16 	%rs227, %rs222, %rs224;
	sub.s16 	%rs228, %rs227, %rs226;
	cvt.u32.u16 	%r146, %rs228;
	add.s32 	%r203, %r146, %r145;
	add.s32 	%r202, %r202, 1;
	setp.ne.s32 	%p10, %r202, 16;
	@%p10 bra 	$L__BB0_7;
	setp.lt.s32 	%p11, %r203, %r204;
	min.s32 	%r204, %r203, %r204;
	selp.b16 	%rs343, 0, %rs343, %p11;
	selp.b32 	%r205, %r17, %r205, %p11;
	selp.b32 	%r206, %r18, %r206, %p11;
$L__BB0_9:
	add.s32 	%r198, %r198, 1;
	setp.ne.s32 	%p12, %r198, 8;
	@%p12 bra 	$L__BB0_5;
	and.b16  	%rs229, %rs343, 255;
	setp.eq.s16 	%p13, %rs229, 0;
	@%p13 bra 	$L__BB0_4;
	add.s64 	%rd3, %rd2, 2816;
	mov.b32 	%r207, 0;
	mov.u64 	%rd23, SDS_PATTERN;
	mov.u32 	%r218, %r207;
	mov.u32 	%r217, %r207;
$L__BB0_12:
	mul.wide.u32 	%rd22, %r207, 8;
	add.s64 	%rd24, %rd23, %rd22;
	ld.global.nc.u32 	%r148, [%rd24];
	add.s32 	%r149, %r148, %r11;
	ld.global.nc.u32 	%r150, [%rd24+4];
	add.s32 	%r151, %r150, %r12;
	add.s32 	%r212, %r149, %r3;
	add.s32 	%r39, %r151, %r4;
	abs.s32 	%r152, %r149;
	abs.s32 	%r153, %r151;
	add.s32 	%r154, %r153, %r152;
	setp.gt.s32 	%p14, %r154, 16;
	setp.gt.u32 	%p15, %r212, 335;
	setp.gt.u32 	%p16, %r39, 271;
	or.pred  	%p17, %p15, %p16;
	or.pred  	%p18, %p17, %p14;
	@%p18 bra 	$L__BB0_16;
	mad.lo.s32 	%r211, %r1, 5632, %r3;
	mul.lo.s32 	%r41, %r39, 352;
	add.s32 	%r156, %r3, %r11;
	add.s32 	%r157, %r156, %r148;
	add.s32 	%r213, %r157, %r41;
	mov.b32 	%r214, 0;
	cvt.u64.u32 	%rd30, %r41;
	mov.u32 	%r215, %r214;
$L__BB0_14:
	cvt.s64.s32 	%rd25, %r211;
	add.s64 	%rd26, %rd3, %rd25;
	ld.global.u8 	%rs230, [%rd26+-2816];
	cvt.u64.u32 	%rd27, %r213;
	add.s64 	%rd28, %rd1, %rd27;
	ld.global.u8 	%rs232, [%rd28];
	min.u16 	%rs234, %rs230, %rs232;
	max.u16 	%rs235, %rs230, %rs232;
	sub.s16 	%rs236, %rs235, %rs234;
	cvt.u32.u16 	%r158, %rs236;
	add.s32 	%r159, %r158, %r215;
	ld.global.u8 	%rs237, [%rd26+-2464];
	cvt.u64.u32 	%rd29, %r212;
	add.s64 	%rd31, %rd29, %rd30;
	add.s64 	%rd32, %rd1, %rd31;
	ld.global.u8 	%rs239, [%rd32+352];
	min.u16 	%rs241, %rs237, %rs239;
	max.u16 	%rs242, %rs237, %rs239;
	sub.s16 	%rs243, %rs242, %rs241;
	cvt.u32.u16 	%r160, %rs243;
	add.s32 	%r161, %r160, %r159;
	ld.global.u8 	%rs244, [%rd26+-2112];
	ld.global.u8 	%rs246, [%rd32+704];
	min.u16 	%rs248, %rs244, %rs246;
	max.u16 	%rs249, %rs244, %rs246;
	sub.s16 	%rs250, %rs249, %rs248;
	cvt.u32.u16 	%r162, %rs250;
	add.s32 	%r163, %r162, %r161;
	ld.global.u8 	%rs251, [%rd26+-1760];
	ld.global.u8 	%rs253, [%rd32+1056];
	min.u16 	%rs255, %rs251, %rs253;
	max.u16 	%rs256, %rs251, %rs253;
	sub.s16 	%rs257, %rs256, %rs255;
	cvt.u32.u16 	%r164, %rs257;
	add.s32 	%r165, %r164, %r163;
	ld.global.u8 	%rs258, [%rd26+-1408];
	ld.global.u8 	%rs260, [%rd32+1408];
	min.u16 	%rs262, %rs258, %rs260;
	max.u16 	%rs263, %rs258, %rs260;
	sub.s16 	%rs264, %rs263, %rs262;
	cvt.u32.u16 	%r166, %rs264;
	add.s32 	%r167, %r166, %r165;
	ld.global.u8 	%rs265, [%rd26+-1056];
	ld.global.u8 	%rs267, [%rd32+1760];
	min.u16 	%rs269, %rs265, %rs267;
	max.u16 	%rs270, %rs265, %rs267;
	sub.s16 	%rs271, %rs270, %rs269;
	cvt.u32.u16 	%r168, %rs271;
	add.s32 	%r169, %r168, %r167;
	ld.global.u8 	%rs272, [%rd26+-704];
	ld.global.u8 	%rs274, [%rd32+2112];
	min.u16 	%rs276, %rs272, %rs274;
	max.u16 	%rs277, %rs272, %rs274;
	sub.s16 	%rs278, %rs277, %rs276;
	cvt.u32.u16 	%r170, %rs278;
	add.s32 	%r171, %r170, %r169;
	ld.global.u8 	%rs279, [%rd26+-352];
	ld.global.u8 	%rs281, [%rd32+2464];
	min.u16 	%rs283, %rs279, %rs281;
	max.u16 	%rs284, %rs279, %rs281;
	sub.s16 	%rs285, %rs284, %rs283;
	cvt.u32.u16 	%r172, %rs285;
	add.s32 	%r173, %r172, %r171;
	ld.global.u8 	%rs286, [%rd26];
	ld.global.u8 	%rs288, [%rd32+2816];
	min.u16 	%rs290, %rs286, %rs288;
	max.u16 	%rs291, %rs286, %rs288;
	sub.s16 	%rs292, %rs291, %rs290;
	cvt.u32.u16 	%r174, %rs292;
	add.s32 	%r175, %r174, %r173;
	ld.global.u8 	%rs293, [%rd26+352];
	ld.global.u8 	%rs295, [%rd32+3168];
	min.u16 	%rs297, %rs293, %rs295;
	max.u16 	%rs298, %rs293, %rs295;
	sub.s16 	%rs299, %rs298, %rs297;
	cvt.u32.u16 	%r176, %rs299;
	add.s32 	%r177, %r176, %r175;
	ld.global.u8 	%rs300, [%rd26+704];
	ld.global.u8 	%rs302, [%rd32+3520];
	min.u16 	%rs304, %rs300, %rs302;
	max.u16 	%rs305, %rs300, %rs302;
	sub.s16 	%rs306, %rs305, %rs304;
	cvt.u32.u16 	%r178, %rs306;
	add.s32 	%r179, %r178, %r177;
	ld.global.u8 	%rs307, [%rd26+1056];
	ld.global.u8 	%rs309, [%rd32+3872];
	min.u16 	%rs311, %rs307, %rs309;
	max.u16 	%rs312, %rs307, %rs309;
	sub.s16 	%rs313, %rs312, %rs311;
	cvt.u32.u16 	%r180, %rs313;
	add.s32 	%r181, %r180, %r179;
	ld.global.u8 	%rs314, [%rd26+1408];
	ld.global.u8 	%rs316, [%rd32+4224];
	min.u16 	%rs318, %rs314, %rs316;
	max.u16 	%rs319, %rs314, %rs316;
	sub.s16 	%rs320, %rs319, %rs318;
	cvt.u32.u16 	%r182, %rs320;
	add.s32 	%r183, %r182, %r181;
	ld.global.u8 	%rs321, [%rd26+1760];
	ld.global.u8 	%rs323, [%rd32+4576];
	min.u16 	%rs325, %rs321, %rs323;
	max.u16 	%rs326, %rs321, %rs323;
	sub.s16 	%rs327, %rs326, %rs325;
	cvt.u32.u16 	%r184, %rs327;
	add.s32 	%r185, %r184, %r183;
	ld.global.u8 	%rs328, [%rd26+2112];
	ld.global.u8 	%rs330, [%rd32+4928];
	min.u16 	%rs332, %rs328, %rs330;
	max.u16 	%rs333, %rs328, %rs330;
	sub.s16 	%rs334, %rs333, %rs332;
	cvt.u32.u16 	%r186, %rs334;
	add.s32 	%r187, %r186, %r185;
	ld.global.u8 	%rs335, [%rd26+2464];
	ld.global.u8 	%rs337, [%rd32+5280];
	min.u16 	%rs339, %rs335, %rs337;
	max.u16 	%rs340, %rs335, %rs337;
	sub.s16 	%rs341, %rs340, %rs339;
	cvt.u32.u16 	%r188, %rs341;
	add.s32 	%r215, %r188, %r187;
	add.s32 	%r214, %r214, 1;
	add.s32 	%r213, %r213, 1;
	add.s32 	%r212, %r212, 1;
	add.s32 	%r211, %r211, 1;
	setp.ne.s32 	%p19, %r214, 16;
	@%p19 bra 	$L__BB0_14;
	setp.lt.s32 	%p20, %r215, %r204;
	min.s32 	%r204, %r215, %r204;
	selp.b32 	%r217, %r148, %r217, %p20;
	selp.b32 	%r218, %r150, %r218, %p20;
$L__BB0_16:
	add.s32 	%r207, %r207, 1;
	setp.ne.s32 	%p21, %r207, 4;
	@%p21 bra 	$L__BB0_12;
	ld.param.u64 	%rd40, [_Z14diamond_searchPhS_PiS0__param_3];
	ld.param.u64 	%rd39, [_Z14diamond_searchPhS_PiS0__param_2];
	add.s32 	%r189, %r217, %r11;
	add.s32 	%r190, %r218, %r12;
	mad.lo.s32 	%r191, %r1, 22, %r2;
	shl.b32 	%r192, %r191, 1;
	cvta.to.global.u64 	%rd33, %rd39;
	mul.wide.s32 	%rd34, %r192, 4;
	add.s64 	%rd35, %rd33, %rd34;
	st.global.u32 	[%rd35], %r190;
	st.global.u32 	[%rd35+4], %r189;
	cvta.to.global.u64 	%rd36, %rd40;
	mul.wide.s32 	%rd37, %r191, 4;
	add.s64 	%rd38, %rd36, %rd37;
	st.global.u32 	[%rd38], %r204;
$L__BB0_18:
	ret;

}


// ===== COMPILED SASS (sm_100) =====

	.target	sm_100

	.elftype	@"ET_EXEC"


//--------------------- .note.nv.tkinfo           --------------------------
	.section	.note.nv.tkinfo,"",@"SHT_NOTE"
	.sectionflags	@"SHF_NOTE_NV_TKINFO"
	.tkinfo
        /*0018*/ 	.word	0x00000002
        /*0030*/ 	.string	""
        /*0030*/ 	.string	"ptxas"
        /*0030*/ 	.string	"Cuda compilation tools, release 13.0, V13.0.88"
        /*0030*/ 	.string	"Build cuda_13.0.r13.0/compiler.36424714_0"
        /*0030*/ 	.string	"-arch sm_100 -m 64 "



//--------------------- .note.nv.cuinfo           --------------------------
	.section	.note.nv.cuinfo,"",@"SHT_NOTE"
	.sectionflags	@"SHF_NOTE_NV_CUINFO"
        /*0018*/ 	.short	0x0002
        /*001a*/ 	.short	0x0064
        /*001c*/ 	.short	0x0082
	.zero		2


//--------------------- .nv.info                  --------------------------
	.section	.nv.info,"",@"SHT_CUDA_INFO"
	.align	4


	//----- nvinfo : EIATTR_REGCOUNT
	.align		4
        /*0000*/ 	.byte	0x04, 0x2f
        /*0002*/ 	.short	(.L_3 - .L_2)
	.align		4
.L_2:
        /*0004*/ 	.word	index@(_Z14diamond_searchPhS_PiS0_)
        /*0008*/ 	.word	0x0000002c


	//----- nvinfo : EIATTR_FRAME_SIZE
	.align		4
.L_3:
        /*000c*/ 	.byte	0x04, 0x11
        /*000e*/ 	.short	(.L_5 - .L_4)
	.align		4
.L_4:
        /*0010*/ 	.word	index@(_Z14diamond_searchPhS_PiS0_)
        /*0014*/ 	.word	0x00000000


	//----- nvinfo : EIATTR_MIN_STACK_SIZE
	.align		4
.L_5:
        /*0018*/ 	.byte	0x04, 0x12
        /*001a*/ 	.short	(.L_7 - .L_6)
	.align		4
.L_6:
        /*001c*/ 	.word	index@(_Z14diamond_searchPhS_PiS0_)
        /*0020*/ 	.word	0x00000000
.L_7:


//--------------------- .nv.compat                --------------------------
	.section	.nv.compat,"",@"SHT_CUDA_COMPAT_INFO"
	.align	4
        /*0000*/ 	.byte	0x02, 0x09, 0x00, 0x00, 0x02, 0x02, 0x01, 0x00, 0x02, 0x05, 0x05, 0x00, 0x03, 0x07, 0x01, 0x01
        /*0010*/ 	.byte	0x02, 0x03, 0x00, 0x00, 0x02, 0x06, 0x01, 0x00, 0x04, 0x0b, 0x08, 0x00, 0x09, 0x00, 0x00, 0x00
        /*0020*/ 	.byte	0x00, 0x00, 0x00, 0x00


//--------------------- .nv.info._Z14diamond_searchPhS_PiS0_ --------------------------
	.section	.nv.info._Z14diamond_searchPhS_PiS0_,"",@"SHT_CUDA_INFO"
	.sectionflags	@""
	.align	4


	//----- nvinfo : EIATTR_CUDA_API_VERSION
	.align		4
        /*0000*/ 	.byte	0x04, 0x37
        /*0002*/ 	.short	(.L_9 - .L_8)
.L_8:
        /*0004*/ 	.word	0x00000082


	//----- nvinfo : EIATTR_KPARAM_INFO
	.align		4
.L_9:
        /*0008*/ 	.byte	0x04, 0x17
        /*000a*/ 	.short	(.L_11 - .L_10)
.L_10:
        /*000c*/ 	.word	0x00000000
        /*0010*/ 	.short	0x0003
        /*0012*/ 	.short	0x0018
        /*0014*/ 	.byte	0x00, 0xf5, 0x21, 0x00


	//----- nvinfo : EIATTR_KPARAM_INFO
	.align		4
.L_11:
        /*0018*/ 	.byte	0x04, 0x17
        /*001a*/ 	.short	(.L_13 - .L_12)
.L_12:
        /*001c*/ 	.word	0x00000000
        /*0020*/ 	.short	0x0002
        /*0022*/ 	.short	0x0010
        /*0024*/ 	.byte	0x00, 0xf5, 0x21, 0x00


	//----- nvinfo : EIATTR_KPARAM_INFO
	.align		4
.L_13:
        /*0028*/ 	.byte	0x04, 0x17
        /*002a*/ 	.short	(.L_15 - .L_14)
.L_14:
        /*002c*/ 	.word	0x00000000
        /*0030*/ 	.short	0x0001
        /*0032*/ 	.short	0x0008
        /*0034*/ 	.byte	0x00, 0xf5, 0x21, 0x00


	//----- nvinfo : EIATTR_KPARAM_INFO
	.align		4
.L_15:
        /*0038*/ 	.byte	0x04, 0x17
        /*003a*/ 	.short	(.L_17 - .L_16)
.L_16:
        /*003c*/ 	.word	0x00000000
        /*0040*/ 	.short	0x0000
        /*0042*/ 	.short	0x0000
        /*0044*/ 	.byte	0x00, 0xf5, 0x21, 0x00


	//----- nvinfo : EIATTR_SPARSE_MMA_MASK
	.align		4
.L_17:
        /*0048*/ 	.byte	0x03, 0x50
        /*004a*/ 	.short	0x0000


	//----- nvinfo : EIATTR_MAXREG_COUNT
	.align		4
        /*004c*/ 	.byte	0x03, 0x1b
        /*004e*/ 	.short	0x00ff


	//----- nvinfo : EIATTR_MERCURY_ISA_VERSION
	.align		4
        /*0050*/ 	.byte	0x03, 0x5f
        /*0052*/ 	.short	0x0101


	//----- nvinfo : EIATTR_VRC_CTA_INIT_COUNT
	.align		4
        /*0054*/ 	.byte	0x02, 0x4a
	.zero		1
	.zero		1


	//----- nvinfo : EIATTR_EXIT_INSTR_OFFSETS
	.align		4
        /*0058*/ 	.byte	0x04, 0x1c
        /*005a*/ 	.short	(.L_19 - .L_18)


	//   ....[0]....
.L_18:
        /*005c*/ 	.word	0x000000b0


	//   ....[1]....
        /*0060*/ 	.word	0x00002410


	//----- nvinfo : EIATTR_CRS_STACK_SIZE
	.align		4
.L_19:
        /*0064*/ 	.byte	0x04, 0x1e
        /*0066*/ 	.short	(.L_21 - .L_20)
.L_20:
        /*0068*/ 	.word	0x00000000


	//----- nvinfo : EIATTR_CBANK_PARAM_SIZE
	.align		4
.L_21:
        /*006c*/ 	.byte	0x03, 0x19
        /*006e*/ 	.short	0x0020


	//----- nvinfo : EIATTR_PARAM_CBANK
	.align		4
        /*0070*/ 	.byte	0x04, 0x0a
        /*0072*/ 	.short	(.L_23 - .L_22)
	.align		4
.L_22:
        /*0074*/ 	.word	index@(.nv.constant0._Z14diamond_searchPhS_PiS0_)
        /*0078*/ 	.short	0x0380
        /*007a*/ 	.short	0x0020


	//----- nvinfo : EIATTR_SW_WAR
	.align		4
.L_23:
        /*007c*/ 	.byte	0x04, 0x36
        /*007e*/ 	.short	(.L_25 - .L_24)
.L_24:
        /*0080*/ 	.word	0x00000008
.L_25:


//--------------------- .nv.callgraph             --------------------------
	.section	.nv.callgraph,"",@"SHT_CUDA_CALLGRAPH"
	.align	4
	.sectionentsize	8
	.align		4
        /*0000*/ 	.word	0x00000000
	.align		4
        /*0004*/ 	.word	0xffffffff
	.align		4
        /*0008*/ 	.word	0x00000000
	.align		4
        /*000c*/ 	.word	0xfffffffe
	.align		4
        /*0010*/ 	.word	0x00000000
	.align		4
        /*0014*/ 	.word	0xfffffffd
	.align		4
        /*0018*/ 	.word	0x00000000
	.align		4
        /*001c*/ 	.word	0xfffffffc


//--------------------- .nv.constant4             --------------------------
	.section	.nv.constant4,"a",@progbits
	.align	8
	.align		8
.nv.constant4:
        /*0000*/ 	.dword	LDS_PATTERN
	.align		8
        /*0008*/ 	.dword	SDS_PATTERN


//--------------------- .text._Z14diamond_searchPhS_PiS0_ --------------------------
	.section	.text._Z14diamond_searchPhS_PiS0_,"ax",@progbits
	.align	128
        .global         _Z14diamond_searchPhS_PiS0_
        .type           _Z14diamond_searchPhS_PiS0_,@function
        .size           _Z14diamond_searchPhS_PiS0_,(.L_x_12 - _Z14diamond_searchPhS_PiS0_)
        .other          _Z14diamond_searchPhS_PiS0_,@"STO_CUDA_ENTRY STV_DEFAULT"
_Z14diamond_searchPhS_PiS0_:
.text._Z14diamond_searchPhS_PiS0_:
[----:B------:R-:W-:Y:S01]  /*0000*/  LDC R1, c[0x0][0x37c] ;  /* 0x0000df00ff017b82 */ /* 0x000fe20000000800 */
[----:B------:R-:W0:Y:S07]  /*0010*/  S2R R0, SR_TID.X ;  /* 0x0000000000007919 */ /* 0x000e2e0000002100 */
[----:B------:R-:W0:Y:S01]  /*0020*/  S2UR UR4, SR_CTAID.X ;  /* 0x00000000000479c3 */ /* 0x000e220000002500 */
[----:B------:R-:W1:Y:S07]  /*0030*/  S2R R2, SR_TID.Y ;  /* 0x0000000000027919 */ /* 0x000e6e0000002200 */
[----:B------:R-:W0:Y:S08]  /*0040*/  LDC R17, c[0x0][0x360] ;  /* 0x0000d800ff117b82 */ /* 0x000e300000000800 */
[----:B------:R-:W1:Y:S08]  /*0050*/  S2UR UR5, SR_CTAID.Y ;  /* 0x00000000000579c3 */ /* 0x000e700000002600 */
[----:B------:R-:W1:Y:S01]  /*0060*/  LDC R15, c[0x0][0x364] ;  /* 0x0000d900ff0f7b82 */ /* 0x000e620000000800 */
[----:B0-----:R-:W-:-:S05]  /*0070*/  IMAD R17, R17, UR4, R0 ;  /* 0x0000000411117c24 */ /* 0x001fca000f8e0200 */
[----:B------:R-:W-:Y:S01]  /*0080*/  ISETP.GT.AND P0, PT, R17, 0x10, PT ;  /* 0x000000101100780c */ /* 0x000fe20003f04270 */
[----:B-1----:R-:W-:-:S05]  /*0090*/  IMAD R15, R15, UR5, R2 ;  /* 0x000000050f0f7c24 */ /* 0x002fca000f8e0202 */
[----:B------:R-:W-:-:S13]  /*00a0*/  ISETP.GT.U32.OR P0, PT, R15, 0x14, P0 ;  /* 0x000000140f00780c */ /* 0x000fda0000704470 */
[----:B------:R-:W-:Y:S05]  /*00b0*/  @P0 EXIT ;  /* 0x000000000000094d */ /* 0x000fea0003800000 */
[----:B------:R-:W-:Y:S01]  /*00c0*/  IMAD.SHL.U32 R13, R15, 0x10, RZ ;  /* 0x000000100f0d7824 */ /* 0x000fe200078e00ff */
[----:B------:R-:W0:Y:S01]  /*00d0*/  LDCU.64 UR6, c[0x0][0x358] ;  /* 0x00006b00ff0677ac */ /* 0x000e220008000a00 */
[----:B------:R-:W-:Y:S01]  /*00e0*/  IMAD.MOV.U32 R7, RZ, RZ, RZ ;  /* 0x000000ffff077224 */ /* 0x000fe200078e00ff */
[----:B------:R-:W1:Y:S01]  /*00f0*/  LDCU.128 UR8, c[0x0][0x380] ;  /* 0x00007000ff0877ac */ /* 0x000e620008000c00 */
[----:B------:R-:W-:-:S05]  /*0100*/  UMOV UR4, URZ ;  /* 0x000000ff00047c82 */ /* 0x000fca0008000000 */
.L_x_0:
[----:B------:R-:W-:-:S04]  /*0110*/  VIADD R0, R13, UR4 ;  /* 0x000000040d007c36 */ /* 0x000fc80008000000 */
[----:B------:R-:W-:-:S05]  /*0120*/  IMAD R0, R17, 0x1600, R0 ;  /* 0x0000160011007824 */ /* 0x000fca00078e0200 */
[----:B------:R-:W-:Y:S02]  /*0130*/  SHF.R.S32.HI R2, RZ, 0x1f, R0 ;  /* 0x0000001fff027819 */ /* 0x000fe40000011400 */
[C---:B-1----:R-:W-:Y:S02]  /*0140*/  IADD3 R40, P0, PT, R0.reuse, UR8, RZ ;  /* 0x0000000800287c10 */ /* 0x042fe4000ff1e0ff */
[----:B------:R-:W-:Y:S02]  /*0150*/  IADD3 R38, P1, PT, R0, UR10, RZ ;  /* 0x0000000a00267c10 */ /* 0x000fe4000ff3e0ff */
[C---:B------:R-:W-:Y:S02]  /*0160*/  IADD3.X R41, PT, PT, R2.reuse, UR9, RZ, P0, !PT ;  /* 0x0000000902297c10 */ /* 0x040fe400087fe4ff */
[----:B------:R-:W-:-:S03]  /*0170*/  IADD3.X R39, PT, PT, R2, UR11, RZ, P1, !PT ;  /* 0x0000000b02277c10 */ /* 0x000fc60008ffe4ff */
[----:B0-----:R-:W2:Y:S04]  /*0180*/  LDG.E.U8 R32, desc[UR6][R40.64] ;  /* 0x0000000628207981 */ /* 0x001ea8000c1e1100 */
[----:B------:R-:W2:Y:S04]  /*0190*/  LDG.E.U8 R30, desc[UR6][R38.64] ;  /* 0x00000006261e7981 */ /* 0x000ea8000c1e1100 */
[----:B------:R-:W3:Y:S04]  /*01a0*/  LDG.E.U8 R28, desc[UR6][R40.64+0x160] ;  /* 0x00016006281c7981 */ /* 0x000ee8000c1e1100 */
[----:B------:R-:W3:Y:S04]  /*01b0*/  LDG.E.U8 R26, desc[UR6][R38.64+0x160] ;  /* 0x00016006261a7981 */ /* 0x000ee8000c1e1100 */
[----:B------:R-:W4:Y:S04]  /*01c0*/  LDG.E.U8 R6, desc[UR6][R40.64+0x2c0] ;  /* 0x0002c00628067981 */ /* 0x000f28000c1e1100 */
[----:B------:R-:W4:Y:S04]  /*01d0*/  LDG.E.U8 R24, desc[UR6][R38.64+0x2c0] ;  /* 0x0002c00626187981 */ /* 0x000f28000c1e1100 */
[----:B------:R-:W5:Y:S04]  /*01e0*/  LDG.E.U8 R22, desc[UR6][R40.64+0x420] ;  /* 0x0004200628167981 */ /* 0x000f68000c1e1100 */
[----:B------:R-:W5:Y:S04]  /*01f0*/  LDG.E.U8 R8, desc[UR6][R38.64+0x420] ;  /* 0x0004200626087981 */ /* 0x000f68000c1e1100 */
[----:B------:R-:W4:Y:S04]  /*0200*/  LDG.E.U8 R16, desc[UR6][R40.64+0x580] ;  /* 0x0005800628107981 */ /* 0x000f28000c1e1100 */
        /* <DEDUP_REMOVED lines=8> */
[----:B------:R-:W4:Y:S01]  /*0290*/  LDG.E.U8 R34, desc[UR6][R38.64+0xb00] ;  /* 0x000b000626227981 */ /* 0x000f22000c1e1100 */
[----:B--2---:R-:W-:-:S02]  /*02a0*/  VIMNMX.U16x2 R0, PT, PT, R32, R30, PT ;  /* 0x0000001e20007248 */ /* 0x004fc40003fe0200 */
[----:B------:R-:W-:Y:S02]  /*02b0*/  VIMNMX.U16x2 R5, PT, PT, R32, R30, !PT ;  /* 0x0000001e20057248 */ /* 0x000fe40007fe0200 */
[----:B------:R-:W2:Y:S01]  /*02c0*/  LDG.E.U8 R32, desc[UR6][R40.64+0xc60] ;  /* 0x000c600628207981 */ /* 0x000ea2000c1e1100 */
[----:B------:R-:W-:Y:S01]  /*02d0*/  IMAD.MOV R0, RZ, RZ, -R0 ;  /* 0x000000ffff007224 */ /* 0x000fe200078e0a00 */
[CC--:B---3--:R-:W-:Y:S02]  /*02e0*/  VIMNMX.U16x2 R3, PT, PT, R28.reuse, R26.reuse, PT ;  /* 0x0000001a1c037248 */ /* 0x0c8fe40003fe0200 */
[----:B------:R-:W2:Y:S01]  /*02f0*/  LDG.E.U8 R30, desc[UR6][R38.64+0xc60] ;  /* 0x000c6006261e7981 */ /* 0x000ea2000c1e1100 */
[----:B------:R-:W-:Y:S02]  /*0300*/  VIMNMX.U16x2 R26, PT, PT, R28, R26, !PT ;  /* 0x0000001a1c1a7248 */ /* 0x000fe40007fe0200 */
[----:B------:R-:W-:Y:S01]  /*0310*/  PRMT R0, R0, 0x7710, RZ ;  /* 0x0000771000007816 */ /* 0x000fe200000000ff */
[----:B------:R-:W-:Y:S01]  /*0320*/  IMAD.MOV R3, RZ, RZ, -R3 ;  /* 0x000000ffff037224 */ /* 0x000fe200078e0a03 */
[----:B------:R-:W3:Y:S03]  /*0330*/  LDG.E.U8 R28, desc[UR6][R40.64+0xdc0] ;  /* 0x000dc006281c7981 */ /* 0x000ee6000c1e1100 */
[----:B------:R-:W-:Y:S01]  /*0340*/  IMAD.IADD R5, R5, 0x1, R0 ;  /* 0x0000000105057824 */ /* 0x000fe200078e0200 */
[----:B------:R-:W-:-:S04]  /*0350*/  PRMT R3, R3, 0x7710, RZ ;  /* 0x0000771003037816 */ /* 0x000fc800000000ff */
[----:B------:R-:W-:Y:S01]  /*0360*/  LOP3.LUT R0, R5, 0xffff, RZ, 0xc0, !PT ;  /* 0x0000ffff05007812 */ /* 0x000fe200078ec0ff */
[----:B------:R-:W-:Y:S01]  /*0370*/  IMAD.IADD R26, R26, 0x1, R3 ;  /* 0x000000011a1a7824 */ /* 0x000fe200078e0203 */
[CC--:B-----5:R-:W-:Y:S02]  /*0380*/  VIMNMX.U16x2 R3, PT, PT, R22.reuse, R8.reuse, PT ;  /* 0x0000000816037248 */ /* 0x0e0fe40003fe0200 */
[----:B------:R-:W-:Y:S02]  /*0390*/  VIMNMX.U16x2 R8, PT, PT, R22, R8, !PT ;  /* 0x0000000816087248 */ /* 0x000fe40007fe0200 */
[----:B------:R-:W-:Y:S01]  /*03a0*/  LOP3.LUT R19, R26, 0xffff, RZ, 0xc0, !PT ;  /* 0x0000ffff1a137812 */ /* 0x000fe200078ec0ff */
[----:B------:R-:W-:Y:S01]  /*03b0*/  IMAD.MOV R5, RZ, RZ, -R3 ;  /* 0x000000ffff057224 */ /* 0x000fe200078e0a03 */
[----:B------:R-:W3:Y:S02]  /*03c0*/  LDG.E.U8 R26, desc[UR6][R38.64+0xdc0] ;  /* 0x000dc006261a7981 */ /* 0x000ee4000c1e1100 */
[----:B------:R-:W-:-:S02]  /*03d0*/  IADD3 R19, PT, PT, R19, R0, R7 ;  /* 0x0000000013137210 */ /* 0x000fc40007ffe007 */
[CC--:B----4-:R-:W-:Y:S01]  /*03e0*/  VIMNMX.U16x2 R0, PT, PT, R6.reuse, R24.reuse, PT ;  /* 0x0000001806007248 */ /* 0x0d0fe20003fe0200 */
[----:B------:R-:W4:Y:S01]  /*03f0*/  LDG.E.U8 R22, desc[UR6][R38.64+0x1340] ;  /* 0x0013400626167981 */ /* 0x000f22000c1e1100 */
[----:B------:R-:W-:-:S03]  /*0400*/  VIMNMX.U16x2 R6, PT, PT, R6, R24, !PT ;  /* 0x0000001806067248 */ /* 0x000fc60007fe0200 */
[----:B------:R-:W-:Y:S01]  /*0410*/  IMAD.MOV R0, RZ, RZ, -R0 ;  /* 0x000000ffff007224 */ /* 0x000fe200078e0a00 */
[----:B------:R-:W-:Y:S01]  /*0420*/  PRMT R5, R5, 0x7710, RZ ;  /* 0x0000771005057816 */ /* 0x000fe200000000ff */
[----:B------:R-:W5:Y:S03]  /*0430*/  LDG.E.U8 R24, desc[UR6][R38.64+0x14a0] ;  /* 0x0014a00626187981 */ /* 0x000f66000c1e1100 */
[----:B------:R-:W-:-:S05]  /*0440*/  PRMT R3, R0, 0x7710, RZ ;  /* 0x0000771000037816 */ /* 0x000fca00000000ff */
[----:B------:R-:W-:Y:S02]  /*0450*/  IMAD.IADD R0, R6, 0x1, R3 ;  /* 0x0000000106007824 */ /* 0x000fe400078e0203 */
[----:B------:R-:W-:Y:S01]  /*0460*/  IMAD.IADD R3, R8, 0x1, R5 ;  /* 0x0000000108037824 */ /* 0x000fe200078e0205 */
[----:B------:R-:W4:Y:S04]  /*0470*/  LDG.E.U8 R6, desc[UR6][R38.64+0xf20] ;  /* 0x000f200626067981 */ /* 0x000f28000c1e1100 */
[----:B------:R-:W4:Y:S01]  /*0480*/  LDG.E.U8 R8, desc[UR6][R40.64+0xf20] ;  /* 0x000f200628087981 */ /* 0x000f22000c1e1100 */
[----:B------:R-:W-:Y:S02]  /*0490*/  LOP3.LUT R0, R0, 0xffff, RZ, 0xc0, !PT ;  /* 0x0000ffff00007812 */ /* 0x000fe400078ec0ff */
[----:B------:R-:W-:-:S02]  /*04a0*/  LOP3.LUT R3, R3, 0xffff, RZ, 0xc0, !PT ;  /* 0x0000ffff03037812 */ /* 0x000fc400078ec0ff */
[----:B------:R-:W-:Y:S02]  /*04b0*/  VIMNMX.U16x2 R5, PT, PT, R12, R10, PT ;  /* 0x0000000a0c057248 */ /* 0x000fe40003fe0200 */
[----:B------:R-:W-:Y:S02]  /*04c0*/  IADD3 R19, PT, PT, R3, R0, R19 ;  /* 0x0000000003137210 */ /* 0x000fe40007ffe013 */
[----:B------:R-:W-:Y:S02]  /*04d0*/  VIMNMX.U16x2 R0, PT, PT, R16, R2, PT ;  /* 0x0000000210007248 */ /* 0x000fe40003fe0200 */
[----:B------:R-:W-:Y:S02]  /*04e0*/  VIMNMX.U16x2 R3, PT, PT, R14, R4, PT ;  /* 0x000000040e037248 */ /* 0x000fe40003fe0200 */
[----:B------:R-:W-:Y:S02]  /*04f0*/  VIMNMX.U16x2 R2, PT, PT, R16, R2, !PT ;  /* 0x0000000210027248 */ /* 0x000fe40007fe0200 */
[----:B------:R-:W-:Y:S01]  /*0500*/  VIMNMX.U16x2 R4, PT, PT, R14, R4, !PT ;  /* 0x000000040e047248 */ /* 0x000fe20007fe0200 */
[----:B------:R-:W5:Y:S01]  /*0510*/  LDG.E.U8 R16, desc[UR6][R38.64+0x11e0] ;  /* 0x0011e00626107981 */ /* 0x000f62000c1e1100 */
[----:B------:R-:W-:-:S03]  /*0520*/  VIMNMX.U16x2 R7, PT, PT, R12, R10, !PT ;  /* 0x0000000a0c077248 */ /* 0x000fc60007fe0200 */
[----:B------:R-:W5:Y:S04]  /*0530*/  LDG.E.U8 R10, desc[UR6][R40.64+0x1080] ;  /* 0x00108006280a7981 */ /* 0x000f68000c1e1100 */
[----:B------:R-:W5:Y:S04]  /*0540*/  LDG.E.U8 R12, desc[UR6][R38.64+0x1080] ;  /* 0x00108006260c7981 */ /* 0x000f68000c1e1100 */
[----:B------:R-:W5:Y:S01]  /*0550*/  LDG.E.U8 R14, desc[UR6][R40.64+0x11e0] ;  /* 0x0011e006280e7981 */ /* 0x000f62000c1e1100 */
[CC--:B------:R-:W-:Y:S02]  /*0560*/  VIMNMX.U16x2 R9, PT, PT, R20.reuse, R18.reuse, PT ;  /* 0x0000001214097248 */ /* 0x0c0fe40003fe0200 */
[----:B------:R-:W-:-:S02]  /*0570*/  VIMNMX.U16x2 R11, PT, PT, R20, R18, !PT ;  /* 0x00000012140b7248 */ /* 0x000fc40007fe0200 */
[----:B------:R-:W5:Y:S04]  /*0580*/  LDG.E.U8 R18, desc[UR6][R40.64+0x1340] ;  /* 0x0013400628127981 */ /* 0x000f68000c1e1100 */
[----:B------:R-:W5:Y:S01]  /*0590*/  LDG.E.U8 R20, desc[UR6][R40.64+0x14a0] ;  /* 0x0014a00628147981 */ /* 0x000f62000c1e1100 */
[----:B------:R-:W-:Y:S02]  /*05a0*/  IMAD.MOV R3, RZ, RZ, -R3 ;  /* 0x000000ffff037224 */ /* 0x000fe400078e0a03 */
[--C-:B------:R-:W-:Y:S01]  /*05b0*/  IMAD.MOV R21, RZ, RZ, -R0.reuse ;  /* 0x000000ffff157224 */ /* 0x100fe200078e0a00 */
[----:B------:R-:W-:Y:S02]  /*05c0*/  PRMT R0, R2, 0x7610, R0 ;  /* 0x0000761002007816 */ /* 0x000fe40000000000 */
[----:B------:R-:W-:Y:S01]  /*05d0*/  PRMT R2, R4, 0x7610, R2 ;  /* 0x0000761004027816 */ /* 0x000fe20000000002 */
[----:B------:R-:W-:Y:S01]  /*05e0*/  IMAD.MOV R4, RZ, RZ, -R5 ;  /* 0x000000ffff047224 */ /* 0x000fe200078e0a05 */
[----:B------:R-:W-:-:S02]  /*05f0*/  PRMT R3, R3, 0x7710, RZ ;  /* 0x0000771003037816 */ /* 0x000fc400000000ff */
[----:B------:R-:W-:Y:S02]  /*0600*/  PRMT R21, R21, 0x7710, RZ ;  /* 0x0000771015157816 */ /* 0x000fe400000000ff */
[----:B------:R-:W-:Y:S01]  /*0610*/  PRMT R4, R4, 0x7710, RZ ;  /* 0x0000771004047816 */ /* 0x000fe200000000ff */
[--C-:B------:R-:W-:Y:S01]  /*0620*/  IMAD.IADD R2, R2, 0x1, R3.reuse ;  /* 0x0000000102027824 */ /* 0x100fe200078e0203 */
[----:B------:R-:W-:Y:S01]  /*0630*/  PRMT R3, R7, 0x7610, R3 ;  /* 0x0000761007037816 */ /* 0x000fe20000000003 */
[----:B------:R-:W-:-:S04]  /*0640*/  IMAD.IADD R0, R0, 0x1, R21 ;  /* 0x0000000100007824 */ /* 0x000fc800078e0215 */
[----:B------:R-:W-:Y:S02]  /*0650*/  IMAD.IADD R3, R3, 0x1, R4 ;  /* 0x0000000103037824 */ /* 0x000fe400078e0204 */
[----:B------:R-:W-:Y:S01]  /*0660*/  IMAD.MOV R4, RZ, RZ, -R9 ;  /* 0x000000ffff047224 */ /* 0x000fe200078e0a09 */
[----:B------:R-:W-:Y:S02]  /*0670*/  LOP3.LUT R0, R0, 0xffff, RZ, 0xc0, !PT ;  /* 0x0000ffff00007812 */ /* 0x000fe400078ec0ff */
[----:B------:R-:W-:Y:S02]  /*0680*/  LOP3.LUT R2, R2, 0xffff, RZ, 0xc0, !PT ;  /* 0x0000ffff02027812 */ /* 0x000fe400078ec0ff */
[----:B------:R-:W-:Y:S02]  /*0690*/  PRMT R4, R4, 0x7710, RZ ;  /* 0x0000771004047816 */ /* 0x000fe400000000ff */
[----:B------:R-:W-:Y:S02]  /*06a0*/  IADD3 R19, PT, PT, R2, R0, R19 ;  /* 0x0000000002137210 */ /* 0x000fe40007ffe013 */
[----:B------:R-:W-:Y:S01]  /*06b0*/  VIMNMX.U16x2 R0, PT, PT, R36, R34, PT ;  /* 0x0000002224007248 */ /* 0x000fe20003fe0200 */
[----:B------:R-:W-:Y:S01]  /*06c0*/  IMAD.IADD R11, R11, 0x1, R4 ;  /* 0x000000010b0b7824 */ /* 0x000fe200078e0204 */
[----:B------:R-:W-:-:S02]  /*06d0*/  LOP3.LUT R4, R3, 0xffff, RZ, 0xc0, !PT ;  /* 0x0000ffff03047812 */ /* 0x000fc400078ec0ff */
[----:B------:R-:W-:Y:S01]  /*06e0*/  VIMNMX.U16x2 R34, PT, PT, R36, R34, !PT ;  /* 0x0000002224227248 */ /* 0x000fe20007fe0200 */
[----:B------:R-:W-:Y:S01]  /*06f0*/  IMAD.MOV R0, RZ, RZ, -R0 ;  /* 0x000000ffff007224 */ /* 0x000fe200078e0a00 */
[----:B------:R-:W-:-:S04]  /*0700*/  LOP3.LUT R3, R11, 0xffff, RZ, 0xc0, !PT ;  /* 0x0000ffff0b037812 */ /* 0x000fc800078ec0ff */
[----:B------:R-:W-:Y:S02]  /*0710*/  IADD3 R3, PT, PT, R3, R4, R19 ;  /* 0x0000000403037210 */ /* 0x000fe40007ffe013 */
[----:B------:R-:W-:Y:S02]  /*0720*/  PRMT R4, R34, 0x7610, R4 ;  /* 0x0000761022047816 */ /* 0x000fe40000000004 */
[----:B------:R-:W-:-:S05]  /*0730*/  PRMT R7, R0, 0x7710, RZ ;  /* 0x0000771000077816 */ /* 0x000fca00000000ff */
[----:B------:R-:W-:-:S05]  /*0740*/  IMAD.IADD R4, R4, 0x1, R7 ;  /* 0x0000000104047824 */ /* 0x000fca00078e0207 */
[----:B------:R-:W-:Y:S01]  /*0750*/  LOP3.LUT R4, R4, 0xffff, RZ, 0xc0, !PT ;  /* 0x0000ffff04047812 */ /* 0x000fe200078ec0ff */
[----:B------:R-:W-:-:S04]  /*0760*/  UIADD3 UR4, UPT, UPT, UR4, 0x1, URZ ;  /* 0x0000000104047890 */ /* 0x000fc8000fffe0ff */
[----:B------:R-:W-:Y:S01]  /*0770*/  UISETP.NE.AND UP0, UPT, UR4, 0x10, UPT ;  /* 0x000000100400788c */ /* 0x000fe2000bf05270 */
[CC--:B--2---:R-:W-:Y:S02]  /*0780*/  VIMNMX.U16x2 R2, PT, PT, R32.reuse, R30.reuse, PT ;  /* 0x0000001e20027248 */ /* 0x0c4fe40003fe0200 */
[----:B------:R-:W-:-:S03]  /*0790*/  VIMNMX.U16x2 R30, PT, PT, R32, R30, !PT ;  /* 0x0000001e201e7248 */ /* 0x000fc60007fe0200 */
[----:B------:R-:W-:Y:S01]  /*07a0*/  IMAD.MOV R2, RZ, RZ, -R2 ;  /* 0x000000ffff027224 */ /* 0x000fe200078e0a02 */
[----:B------:R-:W-:-:S04]  /*07b0*/  PRMT R5, R30, 0x7610, R5 ;  /* 0x000076101e057816 */ /* 0x000fc80000000005 */
[----:B------:R-:W-:Y:S02]  /*07c0*/  PRMT R30, R2, 0x7710, RZ ;  /* 0x00007710021e7816 */ /* 0x000fe400000000ff */
[----:B---3--:R-:W-:-:S05]  /*07d0*/  VIMNMX.U16x2 R0, PT, PT, R28, R26, PT ;  /* 0x0000001a1c007248 */ /* 0x008fca0003fe0200 */
[----:B------:R-:W-:Y:S01]  /*07e0*/  IMAD.MOV R7, RZ, RZ, -R0 ;  /* 0x000000ffff077224 */ /* 0x000fe200078e0a00 */
[----:B------:R-:W-:Y:S01]  /*07f0*/  VIMNMX.U16x2 R26, PT, PT, R28, R26, !PT ;  /* 0x0000001a1c1a7248 */ /* 0x000fe20007fe0200 */
[----:B------:R-:W-:-:S03]  /*0800*/  IMAD.IADD R5, R5, 0x1, R30 ;  /* 0x0000000105057824 */ /* 0x000fc600078e021e */
[----:B------:R-:W-:Y:S02]  /*0810*/  PRMT R7, R7, 0x7710, RZ ;  /* 0x0000771007077816 */ /* 0x000fe400000000ff */
[CC--:B----4-:R-:W-:Y:S02]  /*0820*/  VIMNMX.U16x2 R2, PT, PT, R8.reuse, R6.reuse, PT ;  /* 0x0000000608027248 */ /* 0x0d0fe40003fe0200 */
[----:B------:R-:W-:-:S03]  /*0830*/  VIMNMX.U16x2 R6, PT, PT, R8, R6, !PT ;  /* 0x0000000608067248 */ /* 0x000fc60007fe0200 */
[----:B------:R-:W-:Y:S01]  /*0840*/  IMAD.MOV R2, RZ, RZ, -R2 ;  /* 0x000000ffff027224 */ /* 0x000fe200078e0a02 */
[----:B------:R-:W-:-:S04]  /*0850*/  PRMT R0, R6, 0x7610, R0 ;  /* 0x0000761006007816 */ /* 0x000fc80000000000 */
[----:B------:R-:W-:Y:S01]  /*0860*/  PRMT R9, R2, 0x7710, RZ ;  /* 0x0000771002097816 */ /* 0x000fe200000000ff */
[----:B------:R-:W-:Y:S01]  /*0870*/  IMAD.IADD R26, R26, 0x1, R7 ;  /* 0x000000011a1a7824 */ /* 0x000fe200078e0207 */
[----:B------:R-:W-:-:S03]  /*0880*/  LOP3.LUT R5, R5, 0xffff, RZ, 0xc0, !PT ;  /* 0x0000ffff05057812 */ /* 0x000fc600078ec0ff */
[----:B------:R-:W-:Y:S01]  /*0890*/  IMAD.IADD R2, R0, 0x1, R9 ;  /* 0x0000000100027824 */ /* 0x000fe200078e0209 */
[----:B------:R-:W-:Y:S02]  /*08a0*/  IADD3 R0, PT, PT, R5, R4, R3 ;  /* 0x0000000405007210 */ /* 0x000fe40007ffe003 */
[----:B------:R-:W-:Y:S02]  /*08b0*/  LOP3.LUT R3, R26, 0xffff, RZ, 0xc0, !PT ;  /* 0x0000ffff1a037812 */ /* 0x000fe400078ec0ff */
[----:B------:R-:W-:Y:S02]  /*08c0*/  LOP3.LUT R2, R2, 0xffff, RZ, 0xc0, !PT ;  /* 0x0000ffff02027812 */ /* 0x000fe400078ec0ff */
[----:B-----5:R-:W-:Y:S02]  /*08d0*/  VIMNMX.U16x2 R4, PT, PT, R10, R12, PT ;  /* 0x0000000c0a047248 */ /* 0x020fe40003fe0200 */
[----:B------:R-:W-:Y:S02]  /*08e0*/  VIMNMX.U16x2 R5, PT, PT, R14, R16, PT ;  /* 0x000000100e057248 */ /* 0x000fe40003fe0200 */
[----:B------:R-:W-:-:S02]  /*08f0*/  IADD3 R0, PT, PT, R2, R3, R0 ;  /* 0x0000000302007210 */ /* 0x000fc40007ffe000 */
[----:B------:R-:W-:Y:S02]  /*0900*/  PRMT R2, R4, 0x7610, R2 ;  /* 0x0000761004027816 */ /* 0x000fe40000000002 */
[----:B------:R-:W-:Y:S02]  /*0910*/  PRMT R3, R5, 0x7610, R3 ;  /* 0x0000761005037816 */ /* 0x000fe40000000003 */
[----:B------:R-:W-:Y:S01]  /*0920*/  VIMNMX.U16x2 R10, PT, PT, R10, R12, !PT ;  /* 0x0000000c0a0a7248 */ /* 0x000fe20007fe0200 */
[--C-:B------:R-:W-:Y:S01]  /*0930*/  IMAD.MOV R5, RZ, RZ, -R2.reuse ;  /* 0x000000ffff057224 */ /* 0x100fe200078e0a02 */
[----:B------:R-:W-:Y:S01]  /*0940*/  VIMNMX.U16x2 R14, PT, PT, R14, R16, !PT ;  /* 0x000000100e0e7248 */ /* 0x000fe20007fe0200 */
[--C-:B------:R-:W-:Y:S01]  /*0950*/  IMAD.MOV R4, RZ, RZ, -R3.reuse ;  /* 0x000000ffff047224 */ /* 0x100fe200078e0a03 */
[----:B------:R-:W-:Y:S02]  /*0960*/  PRMT R2, R10, 0x7610, R2 ;  /* 0x000076100a027816 */ /* 0x000fe40000000002 */
[----:B------:R-:W-:-:S02]  /*0970*/  PRMT R3, R14, 0x7610, R3 ;  /* 0x000076100e037816 */ /* 0x000fc40000000003 */
[----:B------:R-:W-:Y:S02]  /*0980*/  PRMT R5, R5, 0x7710, RZ ;  /* 0x0000771005057816 */ /* 0x000fe400000000ff */
[----:B------:R-:W-:Y:S02]  /*0990*/  PRMT R4, R4, 0x7710, RZ ;  /* 0x0000771004047816 */ /* 0x000fe400000000ff */
[----:B------:R-:W-:Y:S02]  /*09a0*/  VIMNMX.U16x2 R6, PT, PT, R18, R22, PT ;  /* 0x0000001612067248 */ /* 0x000fe40003fe0200 */
[----:B------:R-:W-:Y:S01]  /*09b0*/  VIMNMX.U16x2 R7, PT, PT, R20, R24, PT ;  /* 0x0000001814077248 */ /* 0x000fe20003fe0200 */
[----:B------:R-:W-:Y:S02]  /*09c0*/  IMAD.IADD R2, R2, 0x1, R5 ;  /* 0x0000000102027824 */ /* 0x000fe400078e0205 */
[----:B------:R-:W-:Y:S01]  /*09d0*/  IMAD.IADD R4, R3, 0x1, R4 ;  /* 0x0000000103047824 */ /* 0x000fe200078e0204 */
[----:B------:R-:W-:-:S02]  /*09e0*/  PRMT R3, R6, 0x7610, R3 ;  /* 0x0000761006037816 */ /* 0x000fc40000000003 */
[----:B------:R-:W-:Y:S02]  /*09f0*/  PRMT R5, R7, 0x7610, R5 ;  /* 0x0000761007057816 */ /* 0x000fe40000000005 */
[----:B------:R-:W-:Y:S01]  /*0a00*/  VIMNMX.U16x2 R18, PT, PT, R18, R22, !PT ;  /* 0x0000001612127248 */ /* 0x000fe20007fe0200 */
[----:B------:R-:W-:Y:S02]  /*0a10*/  IMAD.MOV R3, RZ, RZ, -R3 ;  /* 0x000000ffff037224 */ /* 0x000fe400078e0a03 */
[--C-:B------:R-:W-:Y:S01]  /*0a20*/  IMAD.MOV R7, RZ, RZ, -R5.reuse ;  /* 0x000000ffff077224 */ /* 0x100fe200078e0a05 */
[----:B------:R-:W-:Y:S02]  /*0a30*/  VIMNMX.U16x2 R6, PT, PT, R20, R24, !PT ;  /* 0x0000001814067248 */ /* 0x000fe40007fe0200 */
[----:B------:R-:W-:Y:S02]  /*0a40*/  PRMT R5, R18, 0x7610, R5 ;  /* 0x0000761012057816 */ /* 0x000fe40000000005 */
[----:B------:R-:W-:-:S02]  /*0a50*/  PRMT R8, R3, 0x7710, RZ ;  /* 0x0000771003087816 */ /* 0x000fc400000000ff */
[----:B------:R-:W-:Y:S02]  /*0a60*/  PRMT R7, R7, 0x7710, RZ ;  /* 0x0000771007077816 */ /* 0x000fe400000000ff */
[----:B------:R-:W-:Y:S01]  /*0a70*/  LOP3.LUT R3, R2, 0xffff, RZ, 0xc0, !PT ;  /* 0x0000ffff02037812 */ /* 0x000fe200078ec0ff */
[----:B------:R-:W-:Y:S01]  /*0a80*/  IMAD.IADD R5, R5, 0x1, R8 ;  /* 0x0000000105057824 */ /* 0x000fe200078e0208 */
[----:B------:R-:W-:Y:S01]  /*0a90*/  LOP3.LUT R4, R4, 0xffff, RZ, 0xc0, !PT ;  /* 0x0000ffff04047812 */ /* 0x000fe200078ec0ff */
[----:B------:R-:W-:-:S03]  /*0aa0*/  IMAD.IADD R6, R6, 0x1, R7 ;  /* 0x0000000106067824 */ /* 0x000fc600078e0207 */
[----:B------:R-:W-:Y:S02]  /*0ab0*/  IADD3 R0, PT, PT, R4, R3, R0 ;  /* 0x0000000304007210 */ /* 0x000fe40007ffe000 */
[----:B------:R-:W-:Y:S02]  /*0ac0*/  LOP3.LUT R5, R5, 0xffff, RZ, 0xc0, !PT ;  /* 0x0000ffff05057812 */ /* 0x000fe400078ec0ff */
[----:B------:R-:W-:-:S04]  /*0ad0*/  LOP3.LUT R6, R6, 0xffff, RZ, 0xc0, !PT ;  /* 0x0000ffff06067812 */ /* 0x000fc800078ec0ff */
[----:B------:R-:W-:Y:S01]  /*0ae0*/  IADD3 R7, PT, PT, R6, R5, R0 ;  /* 0x0000000506077210 */ /* 0x000fe20007ffe000 */
[----:B------:R-:W-:Y:S06]  /*0af0*/  BRA.U UP0, `(.L_x_0) ;  /* 0xfffffff500847547 */ /* 0x000fec000b83ffff */
[----:B------:R-:W-:Y:S01]  /*0b00*/  BSSY.RECONVERGENT B0, `(.L_x_1) ;  /* 0x00000c5000007945 */ /* 0x000fe20003800200 */
[----:B------:R-:W-:Y:S02]  /*0b10*/  IMAD.MOV.U32 R25, RZ, RZ, RZ ;  /* 0x000000ffff197224 */ /* 0x000fe400078e00ff */
[----:B------:R-:W-:-:S07]  /*0b20*/  IMAD.MOV.U32 R23, RZ, RZ, RZ ;  /* 0x000000ffff177224 */ /* 0x000fce00078e00ff */
.L_x_6:
[----:B------:R-:W-:Y:S02]  /*0b30*/  IMAD.MOV.U32 R24, RZ, RZ, R25 ;  /* 0x000000ffff187224 */ /* 0x000fe400078e0019 */
[----:B------:R-:W-:Y:S02]  /*0b40*/  IMAD.MOV.U32 R5, RZ, RZ, R23 ;  /* 0x000000ffff057224 */ /* 0x000fe400078e0017 */
[----:B------:R-:W-:Y:S02]  /*0b50*/  IMAD.MOV.U32 R21, RZ, RZ, 0x1 ;  /* 0x00000001ff157424 */ /* 0x000fe400078e00ff */
[----:B------:R-:W-:Y:S02]  /*0b60*/  IMAD.MOV.U32 R19, RZ, RZ, RZ ;  /* 0x000000ffff137224 */ /* 0x000fe400078e00ff */
[----:B------:R-:W-:Y:S02]  /*0b70*/  IMAD.MOV.U32 R23, RZ, RZ, RZ ;  /* 0x000000ffff177224 */ /* 0x000fe400078e00ff */
[----:B------:R-:W-:-:S07]  /*0b80*/  IMAD.MOV.U32 R25, RZ, RZ, RZ ;  /* 0x000000ffff197224 */ /* 0x000fce00078e00ff */
.L_x_5:
[----:B------:R-:W0:Y:S02]  /*0b90*/  LDC.64 R2, c[0x4][RZ] ;  /* 0x01000000ff027b82 */ /* 0x000e240000000a00 */
[----:B0-----:R-:W-:-:S05]  /*0ba0*/  IMAD.WIDE.U32 R2, R19, 0x8, R2 ;  /* 0x0000000813027825 */ /* 0x001fca00078e0002 */
[----:B------:R-:W2:Y:S04]  /*0bb0*/  LDG.E.CONSTANT R11, desc[UR6][R2.64+0x4] ;  /* 0x00000406020b7981 */ /* 0x000ea8000c1e9900 */
[----:B------:R-:W3:Y:S01]  /*0bc0*/  LDG.E.CONSTANT R9, desc[UR6][R2.64] ;  /* 0x0000000602097981 */ /* 0x000ee2000c1e9900 */
[----:B------:R-:W-:Y:S01]  /*0bd0*/  VIADD R19, R19, 0x1 ;  /* 0x0000000113137836 */ /* 0x000fe20000000000 */
[----:B------:R-:W-:Y:S04]  /*0be0*/  BSSY.RECONVERGENT B1, `(.L_x_2) ;  /* 0x00000b3000017945 */ /* 0x000fe80003800200 */
[----:B------:R-:W-:Y:S01]  /*0bf0*/  ISETP.NE.AND P1, PT, R19, 0x8, PT ;  /* 0x000000081300780c */ /* 0x000fe20003f25270 */
[----:B--2---:R-:W-:-:S02]  /*0c00*/  IMAD.IADD R20, R11, 0x1, R24 ;  /* 0x000000010b147824 */ /* 0x004fc400078e0218 */
[----:B---3--:R-:W-:-:S03]  /*0c10*/  IMAD.IADD R22, R9, 0x1, R24 ;  /* 0x0000000109167824 */ /* 0x008fc600078e0218 */
[----:B------:R-:W-:Y:S01]  /*0c20*/  IABS R9, R20 ;  /* 0x0000001400097213 */ /* 0x000fe20000000000 */
[----:B------:R-:W-:Y:S02]  /*0c30*/  IMAD R6, R17, 0x10, R20 ;  /* 0x0000001011067824 */ /* 0x000fe400078e0214 */
[----:B------:R-:W-:Y:S01]  /*0c40*/  IMAD.IADD R0, R13, 0x1, R22 ;  /* 0x000000010d007824 */ /* 0x000fe200078e0216 */
[----:B------:R-:W-:Y:S02]  /*0c50*/  IABS R4, R22 ;  /* 0x0000001600047213 */ /* 0x000fe40000000000 */
[----:B------:R-:W-:-:S04]  /*0c60*/  ISETP.GT.U32.AND P0, PT, R6, 0x10f, PT ;  /* 0x0000010f0600780c */ /* 0x000fc80003f04070 */
[----:B------:R-:W-:Y:S02]  /*0c70*/  ISETP.GT.U32.OR P0, PT, R0, 0x14f, P0 ;  /* 0x0000014f0000780c */ /* 0x000fe40000704470 */
[----:B------:R-:W-:-:S04]  /*0c80*/  VIMNMX R0, PT, PT, R4, R9, !PT ;  /* 0x0000000904007248 */ /* 0x000fc80007fe0100 */
[----:B------:R-:W-:-:S13]  /*0c90*/  ISETP.GT.OR P0, PT, R0, 0x10, P0 ;  /* 0x000000100000780c */ /* 0x000fda0000704670 */
[----:B------:R-:W-:Y:S05]  /*0ca0*/  @P0 BRA `(.L_x_3) ;  /* 0x0000000800980947 */ /* 0x000fea0003800000 */
[----:B------:R-:W-:Y:S01]  /*0cb0*/  IMAD R9, R6, 0x160, RZ ;  /* 0x0000016006097824 */ /* 0x000fe200078e02ff */
[----:B------:R-:W0:Y:S01]  /*0cc0*/  LDCU.128 UR8, c[0x0][0x380] ;  /* 0x00007000ff0877ac */ /* 0x000e220008000c00 */
[----:B------:R-:W-:Y:S01]  /*0cd0*/  IMAD.MOV.U32 R14, RZ, RZ, RZ ;  /* 0x000000ffff0e7224 */ /* 0x000fe200078e00ff */
[----:B------:R-:W-:-:S06]  /*0ce0*/  UMOV UR4, URZ ;  /* 0x000000ff00047c82 */ /* 0x000fcc0008000000 */
.L_x_4:
[----:B------:R-:W-:-:S04]  /*0cf0*/  VIADD R0, R13, UR4 ;  /* 0x000000040d007c36 */ /* 0x000fc80008000000 */
[--C-:B------:R-:W-:Y:S02]  /*0d00*/  IMAD.IADD R26, R22, 0x1, R0.reuse ;  /* 0x00000001161a7824 */ /* 0x100fe400078e0200 */
[----:B------:R-:W-:Y:S02]  /*0d10*/  IMAD R0, R17, 0x1600, R0 ;  /* 0x0000160011007824 */ /* 0x000fe400078e0200 */
[----:B------:R-:W-:-:S03]  /*0d20*/  IMAD.IADD R30, R9, 0x1, R26 ;  /* 0x00000001091e7824 */ /* 0x000fc600078e021a */
[----:B0-----:R-:W-:Y:S02]  /*0d30*/  IADD3 R28, P0, PT, R0, UR8, RZ ;  /* 0x00000008001c7c10 */ /* 0x001fe4000ff1e0ff */
[----:B------:R-:W-:Y:S02]  /*0d40*/  IADD3 R30, P2, PT, R30, UR10, RZ ;  /* 0x0000000a1e1e7c10 */ /* 0x000fe4000ff5e0ff */
[----:B------:R-:W-:-:S03]  /*0d50*/  LEA.HI.X.SX32 R29, R0, UR9, 0x1, P0 ;  /* 0x00000009001d7c11 */ /* 0x000fc600080f0eff */
[----:B------:R-:W-:Y:S02]  /*0d60*/  IMAD.X R31, RZ, RZ, UR11, P2 ;  /* 0x0000000bff1f7e24 */ /* 0x000fe400090e06ff */
[----:B------:R-:W2:Y:S04]  /*0d70*/  LDG.E.U8 R8, desc[UR6][R28.64] ;  /* 0x000000061c087981 */ /* 0x000ea8000c1e1100 */
[----:B------:R-:W2:Y:S01]  /*0d80*/  LDG.E.U8 R10, desc[UR6][R30.64] ;  /* 0x000000061e0a7981 */ /* 0x000ea2000c1e1100 */
[----:B------:R-:W-:-:S03]  /*0d90*/  IADD3 R26, P0, P2, R26, UR10, R9 ;  /* 0x0000000a1a1a7c10 */ /* 0x000fc6000fa1e009 */
[----:B------:R-:W3:Y:S01]  /*0da0*/  LDG.E.U8 R0, desc[UR6][R28.64+0x160] ;  /* 0x000160061c007981 */ /* 0x000ee2000c1e1100 */
[----:B------:R-:W-:-:S03]  /*0db0*/  IADD3.X R27, PT, PT, RZ, UR11, RZ, P0, P2 ;  /* 0x0000000bff1b7c10 */ /* 0x000fc600087e44ff */
[----:B------:R-:W4:Y:S04]  /*0dc0*/  LDG.E.U8 R4, desc[UR6][R28.64+0x2c0] ;  /* 0x0002c0061c047981 */ /* 0x000f28000c1e1100 */
[----:B------:R-:W3:Y:S04]  /*0dd0*/  LDG.E.U8 R2, desc[UR6][R26.64+0x160] ;  /* 0x000160061a027981 */ /* 0x000ee8000c1e1100 */
[----:B------:R-:W4:Y:S04]  /*0de0*/  LDG.E.U8 R6, desc[UR6][R26.64+0x2c0] ;  /* 0x0002c0061a067981 */ /* 0x000f28000c1e1100 */
[----:B------:R-:W5:Y:S01]  /*0df0*/  LDG.E.U8 R18, desc[UR6][R26.64+0x14a0] ;  /* 0x0014a0061a127981 */ /* 0x000f62000c1e1100 */
[----:B--2---:R-:W-:-:S02]  /*0e00*/  VIMNMX.U16x2 R3, PT, PT, R8, R10, PT ;  /* 0x0000000a08037248 */ /* 0x004fc40003fe0200 */
[----:B------:R-:W-:Y:S02]  /*0e10*/  VIMNMX.U16x2 R11, PT, PT, R8, R10, !PT ;  /* 0x0000000a080b7248 */ /* 0x000fe40007fe0200 */
[----:B------:R-:W2:Y:S04]  /*0e20*/  LDG.E.U8 R8, desc[UR6][R28.64+0x420] ;  /* 0x000420061c087981 */ /* 0x000ea8000c1e1100 */
[----:B------:R-:W2:Y:S01]  /*0e30*/  LDG.E.U8 R10, desc[UR6][R26.64+0x420] ;  /* 0x000420061a0a7981 */ /* 0x000ea2000c1e1100 */
[CC--:B---3--:R-:W-:Y:S02]  /*0e40*/  VIMNMX.U16x2 R12, PT, PT, R0.reuse, R2.reuse, PT ;  /* 0x00000002000c7248 */ /* 0x0c8fe40003fe0200 */
[----:B------:R-:W-:Y:S01]  /*0e50*/  VIMNMX.U16x2 R0, PT, PT, R0, R2, !PT ;  /* 0x0000000200007248 */ /* 0x000fe20007fe0200 */
[----:B------:R-:W-:-:S02]  /*0e60*/  IMAD.MOV R2, RZ, RZ, -R3 ;  /* 0x000000ffff027224 */ /* 0x000fc400078e0a03 */
[----:B------:R-:W-:-:S03]  /*0e70*/  IMAD.MOV R12, RZ, RZ, -R12 ;  /* 0x000000ffff0c7224 */ /* 0x000fc600078e0a0c */
[----:B------:R-:W-:Y:S02]  /*0e80*/  PRMT R2, R2, 0x7710, RZ ;  /* 0x0000771002027816 */ /* 0x000fe400000000ff */
[----:B------:R-:W-:-:S03]  /*0e90*/  PRMT R3, R12, 0x7710, RZ ;  /* 0x000077100c037816 */ /* 0x000fc600000000ff */
[----:B------:R-:W-:Y:S02]  /*0ea0*/  IMAD.IADD R11, R11, 0x1, R2 ;  /* 0x000000010b0b7824 */ /* 0x000fe400078e0202 */
[----:B------:R-:W-:Y:S01]  /*0eb0*/  IMAD.IADD R0, R0, 0x1, R3 ;  /* 0x0000000100007824 */ /* 0x000fe200078e0203 */
[----:B------:R-:W3:Y:S02]  /*0ec0*/  LDG.E.U8 R2, desc[UR6][R28.64+0x580] ;  /* 0x000580061c027981 */ /* 0x000ee4000c1e1100 */
[----:B------:R-:W-:Y:S02]  /*0ed0*/  LOP3.LUT R11, R11, 0xffff, RZ, 0xc0, !PT ;  /* 0x0000ffff0b0b7812 */ /* 0x000fe400078ec0ff */
[----:B------:R-:W-:Y:S02]  /*0ee0*/  LOP3.LUT R0, R0, 0xffff, RZ, 0xc0, !PT ;  /* 0x0000ffff00007812 */ /* 0x000fe400078ec0ff */
[----:B----4-:R-:W-:Y:S02]  /*0ef0*/  VIMNMX.U16x2 R3, PT, PT, R4, R6, PT ;  /* 0x0000000604037248 */ /* 0x010fe40003fe0200 */
[----:B------:R-:W-:-:S02]  /*0f00*/  IADD3 R14, PT, PT, R0, R11, R14 ;  /* 0x0000000b000e7210 */ /* 0x000fc40007ffe00e */
[----:B------:R-:W-:Y:S01]  /*0f10*/  VIMNMX.U16x2 R11, PT, PT, R4, R6, !PT ;  /* 0x00000006040b7248 */ /* 0x000fe20007fe0200 */
[----:B------:R-:W4:Y:S04]  /*0f20*/  LDG.E.U8 R0, desc[UR6][R28.64+0x6e0] ;  /* 0x0006e0061c007981 */ /* 0x000f28000c1e1100 */
[----:B------:R-:W4:Y:S04]  /*0f30*/  LDG.E.U8 R4, desc[UR6][R26.64+0x6e0] ;  /* 0x0006e0061a047981 */ /* 0x000f28000c1e1100 */
[----:B------:R-:W3:Y:S01]  /*0f40*/  LDG.E.U8 R6, desc[UR6][R26.64+0x580] ;  /* 0x000580061a067981 */ /* 0x000ee2000c1e1100 */
[----:B------:R-:W-:Y:S01]  /*0f50*/  IMAD.MOV R3, RZ, RZ, -R3 ;  /* 0x000000ffff037224 */ /* 0x000fe200078e0a03 */
[----:B--2---:R-:W-:-:S02]  /*0f60*/  VIMNMX.U16x2 R12, PT, PT, R8, R10, PT ;  /* 0x0000000a080c7248 */ /* 0x004fc40003fe0200 */
[----:B------:R-:W-:-:S03]  /*0f70*/  VIMNMX.U16x2 R8, PT, PT, R8, R10, !PT ;  /* 0x0000000a08087248 */ /* 0x000fc60007fe0200 */
[----:B------:R-:W-:Y:S01]  /*0f80*/  IMAD.MOV R12, RZ, RZ, -R12 ;  /* 0x000000ffff0c7224 */ /* 0x000fe200078e0a0c */
[----:B------:R-:W-:-:S04]  /*0f90*/  PRMT R10, R3, 0x7710, RZ ;  /* 0x00007710030a7816 */ /* 0x000fc800000000ff */
[----:B------:R-:W-:Y:S01]  /*0fa0*/  PRMT R3, R12, 0x7710, RZ ;  /* 0x000077100c037816 */ /* 0x000fe200000000ff */
[----:B------:R-:W-:Y:S02]  /*0fb0*/  IMAD.IADD R11, R11, 0x1, R10 ;  /* 0x000000010b0b7824 */ /* 0x000fe400078e020a */
[----:B------:R-:W2:Y:S02]  /*0fc0*/  LDG.E.U8 R10, desc[UR6][R28.64+0x840] ;  /* 0x000840061c0a7981 */ /* 0x000ea4000c1e1100 */
[----:B------:R-:W-:Y:S02]  /*0fd0*/  IMAD.IADD R3, R8, 0x1, R3 ;  /* 0x0000000108037824 */ /* 0x000fe400078e0203 */
[----:B------:R-:W2:Y:S01]  /*0fe0*/  LDG.E.U8 R8, desc[UR6][R26.64+0x840] ;  /* 0x000840061a087981 */ /* 0x000ea2000c1e1100 */
[----:B------:R-:W-:Y:S02]  /*0ff0*/  LOP3.LUT R11, R11, 0xffff, RZ, 0xc0, !PT ;  /* 0x0000ffff0b0b7812 */ /* 0x000fe400078ec0ff */
[----:B------:R-:W-:-:S04]  /*1000*/  LOP3.LUT R3, R3, 0xffff, RZ, 0xc0, !PT ;  /* 0x0000ffff03037812 */ /* 0x000fc800078ec0ff */
[----:B------:R-:W-:Y:S02]  /*1010*/  IADD3 R14, PT, PT, R3, R11, R14 ;  /* 0x0000000b030e7210 */ /* 0x000fe40007ffe00e */
[----:B----4-:R-:W-:Y:S02]  /*1020*/  VIMNMX.U16x2 R11, PT, PT, R0, R4, PT ;  /* 0x00000004000b7248 */ /* 0x010fe40003fe0200 */
[----:B---3--:R-:W-:-:S03]  /*1030*/  VIMNMX.U16x2 R3, PT, PT, R2, R6, PT ;  /* 0x0000000602037248 */ /* 0x008fc60003fe0200 */
[----:B------:R-:W-:Y:S01]  /*1040*/  IMAD.MOV R11, RZ, RZ, -R11 ;  /* 0x000000ffff0b7224 */ /* 0x000fe200078e0a0b */
[----:B------:R-:W-:Y:S02]  /*1050*/  VIMNMX.U16x2 R0, PT, PT, R0, R4, !PT ;  /* 0x0000000400007248 */ /* 0x000fe40007fe0200 */
[----:B------:R-:W-:Y:S01]  /*1060*/  VIMNMX.U16x2 R2, PT, PT, R2, R6, !PT ;  /* 0x0000000602027248 */ /* 0x000fe20007fe0200 */
[----:B------:R-:W-:Y:S01]  /*1070*/  IMAD.MOV R3, RZ, RZ, -R3 ;  /* 0x000000ffff037224 */ /* 0x000fe200078e0a03 */
[----:B------:R-:W-:Y:S01]  /*1080*/  PRMT R11, R11, 0x7710, RZ ;  /* 0x000077100b0b7816 */ /* 0x000fe200000000ff */
[----:B------:R-:W3:Y:S03]  /*1090*/  LDG.E.U8 R4, desc[UR6][R26.64+0x9a0] ;  /* 0x0009a0061a047981 */ /* 0x000ee6000c1e1100 */
[----:B------:R-:W-:Y:S01]  /*10a0*/  PRMT R3, R3, 0x7710, RZ ;  /* 0x0000771003037816 */ /* 0x000fe200000000ff */
[----:B------:R-:W-:Y:S01]  /*10b0*/  IMAD.IADD R11, R0, 0x1, R11 ;  /* 0x00000001000b7824 */ /* 0x000fe200078e020b */
[----:B------:R-:W4:Y:S03]  /*10c0*/  LDG.E.U8 R6, desc[UR6][R28.64+0xb00] ;  /* 0x000b00061c067981 */ /* 0x000f26000c1e1100 */
[----:B------:R-:W-:Y:S01]  /*10d0*/  IMAD.IADD R3, R2, 0x1, R3 ;  /* 0x0000000102037824 */ /* 0x000fe200078e0203 */
[----:B------:R-:W3:Y:S04]  /*10e0*/  LDG.E.U8 R0, desc[UR6][R28.64+0x9a0] ;  /* 0x0009a0061c007981 */ /* 0x000ee8000c1e1100 */
[----:B------:R-:W4:Y:S01]  /*10f0*/  LDG.E.U8 R2, desc[UR6][R26.64+0xb00] ;  /* 0x000b00061a027981 */ /* 0x000f22000c1e1100 */
[----:B------:R-:W-:-:S02]  /*1100*/  LOP3.LUT R3, R3, 0xffff, RZ, 0xc0, !PT ;  /* 0x0000ffff03037812 */ /* 0x000fc400078ec0ff */
[----:B------:R-:W-:-:S04]  /*1110*/  LOP3.LUT R11, R11, 0xffff, RZ, 0xc0, !PT ;  /* 0x0000ffff0b0b7812 */ /* 0x000fc800078ec0ff */
[----:B------:R-:W-:Y:S02]  /*1120*/  IADD3 R16, PT, PT, R11, R3, R14 ;  /* 0x000000030b107210 */ /* 0x000fe40007ffe00e */
[----:B------:R-:W5:Y:S01]  /*1130*/  LDG.E.U8 R14, desc[UR6][R26.64+0xf20] ;  /* 0x000f20061a0e7981 */ /* 0x000f62000c1e1100 */
[CC--:B--2---:R-:W-:Y:S02]  /*1140*/  VIMNMX.U16x2 R3, PT, PT, R10.reuse, R8.reuse, PT ;  /* 0x000000080a037248 */ /* 0x0c4fe40003fe0200 */
[----:B------:R-:W-:Y:S02]  /*1150*/  VIMNMX.U16x2 R11, PT, PT, R10, R8, !PT ;  /* 0x000000080a0b7248 */ /* 0x000fe40007fe0200 */
[----:B------:R-:W2:Y:S04]  /*1160*/  LDG.E.U8 R8, desc[UR6][R28.64+0xc60] ;  /* 0x000c60061c087981 */ /* 0x000ea8000c1e1100 */
[----:B------:R-:W2:Y:S01]  /*1170*/  LDG.E.U8 R10, desc[UR6][R26.64+0xc60] ;  /* 0x000c60061a0a7981 */ /* 0x000ea2000c1e1100 */
[----:B---3--:R-:W-:-:S02]  /*1180*/  VIMNMX.U16x2 R12, PT, PT, R0, R4, PT ;  /* 0x00000004000c7248 */ /* 0x008fc40003fe0200 */
[----:B------:R-:W-:Y:S02]  /*1190*/  VIMNMX.U16x2 R0, PT, PT, R0, R4, !PT ;  /* 0x0000000400007248 */ /* 0x000fe40007fe0200 */
[CC--:B----4-:R-:W-:Y:S02]  /*11a0*/  VIMNMX.U16x2 R4, PT, PT, R6.reuse, R2.reuse, PT ;  /* 0x0000000206047248 */ /* 0x0d0fe40003fe0200 */
[----:B------:R-:W-:Y:S01]  /*11b0*/  VIMNMX.U16x2 R6, PT, PT, R6, R2, !PT ;  /* 0x0000000206067248 */ /* 0x000fe20007fe0200 */
[--C-:B------:R-:W-:Y:S01]  /*11c0*/  IMAD.MOV R2, RZ, RZ, -R3.reuse ;  /* 0x000000ffff027224 */ /* 0x100fe200078e0a03 */
[----:B------:R-:W-:Y:S01]  /*11d0*/  PRMT R3, R0, 0x7610, R3 ;  /* 0x0000761000037816 */ /* 0x000fe20000000003 */
[----:B------:R-:W-:-:S03]  /*11e0*/  IMAD.MOV R12, RZ, RZ, -R12 ;  /* 0x000000ffff0c7224 */ /* 0x000fc600078e0a0c */
[----:B------:R-:W-:Y:S02]  /*11f0*/  PRMT R0, R2, 0x7710, RZ ;  /* 0x0000771002007816 */ /* 0x000fe400000000ff */
[----:B------:R-:W-:-:S03]  /*1200*/  PRMT R2, R12, 0x7710, RZ ;  /* 0x000077100c027816 */ /* 0x000fc600000000ff */
[----:B------:R-:W-:Y:S02]  /*1210*/  IMAD.IADD R0, R11, 0x1, R0 ;  /* 0x000000010b007824 */ /* 0x000fe400078e0200 */
[----:B------:R-:W-:Y:S02]  /*1220*/  IMAD.IADD R3, R3, 0x1, R2 ;  /* 0x0000000103037824 */ /* 0x000fe400078e0202 */
[----:B------:R-:W3:Y:S01]  /*1230*/  LDG.E.U8 R2, desc[UR6][R28.64+0xdc0] ;  /* 0x000dc0061c027981 */ /* 0x000ee2000c1e1100 */
[CC--:B--2---:R-:W-:Y:S02]  /*1240*/  VIMNMX.U16x2 R11, PT, PT, R8.reuse, R10.reuse, PT ;  /* 0x0000000a080b7248 */ /* 0x0c4fe40003fe0200 */
[----:B------:R-:W-:Y:S02]  /*1250*/  VIMNMX.U16x2 R8, PT, PT, R8, R10, !PT ;  /* 0x0000000a08087248 */ /* 0x000fe40007fe0200 */
[----:B------:R-:W-:Y:S02]  /*1260*/  PRMT R10, R4, 0x7610, R10 ;  /* 0x00007610040a7816 */ /* 0x000fe4000000000a */
[----:B------:R-:W3:Y:S03]  /*1270*/  LDG.E.U8 R4, desc[UR6][R26.64+0xdc0] ;  /* 0x000dc0061a047981 */ /* 0x000ee6000c1e1100 */
[----:B------:R-:W-:-:S02]  /*1280*/  IMAD.MOV R12, RZ, RZ, -R10 ;  /* 0x000000ffff0c7224 */ /* 0x000fc400078e0a0a */
[----:B------:R-:W-:-:S03]  /*1290*/  IMAD.MOV R31, RZ, RZ, -R11 ;  /* 0x000000ffff1f7224 */ /* 0x000fc600078e0a0b */
[----:B------:R-:W-:Y:S02]  /*12a0*/  PRMT R11, R12, 0x7710, RZ ;  /* 0x000077100c0b7816 */ /* 0x000fe400000000ff */
[----:B------:R-:W5:Y:S01]  /*12b0*/  LDG.E.U8 R12, desc[UR6][R28.64+0xf20] ;  /* 0x000f20061c0c7981 */ /* 0x000f62000c1e1100 */
[----:B------:R-:W-:Y:S02]  /*12c0*/  PRMT R10, R8, 0x7610, R10 ;  /* 0x00007610080a7816 */ /* 0x000fe4000000000a */
[----:B------:R-:W-:Y:S01]  /*12d0*/  PRMT R31, R31, 0x7710, RZ ;  /* 0x000077101f1f7816 */ /* 0x000fe200000000ff */
[----:B------:R-:W-:Y:S01]  /*12e0*/  IMAD.IADD R8, R6, 0x1, R11 ;  /* 0x0000000106087824 */ /* 0x000fe200078e020b */
[----:B------:R-:W-:-:S03]  /*12f0*/  LOP3.LUT R11, R0, 0xffff, RZ, 0xc0, !PT ;  /* 0x0000ffff000b7812 */ /* 0x000fc600078ec0ff */
[----:B------:R-:W-:Y:S01]  /*1300*/  IMAD.IADD R6, R10, 0x1, R31 ;  /* 0x000000010a067824 */ /* 0x000fe200078e021f */
[----:B------:R-:W-:Y:S01]  /*1310*/  LOP3.LUT R3, R3, 0xffff, RZ, 0xc0, !PT ;  /* 0x0000ffff03037812 */ /* 0x000fe200078ec0ff */
[----:B------:R-:W2:Y:S01]  /*1320*/  LDG.E.U8 R10, desc[UR6][R28.64+0x1080] ;  /* 0x001080061c0a7981 */ /* 0x000ea2000c1e1100 */
[----:B------:R-:W-:Y:S02]  /*1330*/  LOP3.LUT R8, R8, 0xffff, RZ, 0xc0, !PT ;  /* 0x0000ffff08087812 */ /* 0x000fe400078ec0ff */
[----:B------:R-:W-:Y:S02]  /*1340*/  LOP3.LUT R6, R6, 0xffff, RZ, 0xc0, !PT ;  /* 0x0000ffff06067812 */ /* 0x000fe400078ec0ff */
[----:B------:R-:W-:Y:S02]  /*1350*/  IADD3 R3, PT, PT, R3, R11, R16 ;  /* 0x0000000b03037210 */ /* 0x000fe40007ffe010 */
[----:B------:R-:W4:Y:S02]  /*1360*/  LDG.E.U8 R16, desc[UR6][R26.64+0x1340] ;  /* 0x001340061a107981 */ /* 0x000f24000c1e1100 */
[----:B------:R-:W-:-:S02]  /*1370*/  IADD3 R30, PT, PT, R6, R8, R3 ;  /* 0x00000008061e7210 */ /* 0x000fc40007ffe003 */
[----:B------:R-:W2:Y:S04]  /*1380*/  LDG.E.U8 R8, desc[UR6][R28.64+0x11e0] ;  /* 0x0011e0061c087981 */ /* 0x000ea8000c1e1100 */
[----:B------:R-:W2:Y:S01]  /*1390*/  LDG.E.U8 R6, desc[UR6][R26.64+0x11e0] ;  /* 0x0011e0061a067981 */ /* 0x000ea2000c1e1100 */
[CC--:B---3--:R-:W-:Y:S02]  /*13a0*/  VIMNMX.U16x2 R0, PT, PT, R2.reuse, R4.reuse, PT ;  /* 0x0000000402007248 */ /* 0x0c8fe40003fe0200 */
[----:B------:R-:W-:Y:S02]  /*13b0*/  VIMNMX.U16x2 R2, PT, PT, R2, R4, !PT ;  /* 0x0000000402027248 */ /* 0x000fe40007fe0200 */
[----:B------:R-:W3:Y:S01]  /*13c0*/  LDG.E.U8 R4, desc[UR6][R26.64+0x1080] ;  /* 0x001080061a047981 */ /* 0x000ee2000c1e1100 */
[----:B-----5:R-:W-:-:S02]  /*13d0*/  VIMNMX.U16x2 R3, PT, PT, R12, R14, PT ;  /* 0x0000000e0c037248 */ /* 0x020fc40003fe0200 */
[----:B------:R-:W-:Y:S02]  /*13e0*/  VIMNMX.U16x2 R11, PT, PT, R12, R14, !PT ;  /* 0x0000000e0c0b7248 */ /* 0x000fe40007fe0200 */
[----:B------:R-:W4:Y:S04]  /*13f0*/  LDG.E.U8 R12, desc[UR6][R28.64+0x1340] ;  /* 0x001340061c0c7981 */ /* 0x000f28000c1e1100 */
[----:B------:R-:W5:Y:S01]  /*1400*/  LDG.E.U8 R14, desc[UR6][R28.64+0x14a0] ;  /* 0x0014a0061c0e7981 */ /* 0x000f62000c1e1100 */
[--C-:B------:R-:W-:Y:S01]  /*1410*/  IMAD.MOV R31, RZ, RZ, -R0.reuse ;  /* 0x000000ffff1f7224 */ /* 0x100fe200078e0a00 */
[----:B------:R-:W-:Y:S01]  /*1420*/  PRMT R0, R2, 0x7610, R0 ;  /* 0x0000761002007816 */ /* 0x000fe20000000000 */
[----:B------:R-:W-:-:S03]  /*1430*/  IMAD.MOV R2, RZ, RZ, -R3 ;  /* 0x000000ffff027224 */ /* 0x000fc600078e0a03 */
[----:B------:R-:W-:Y:S02]  /*1440*/  PRMT R31, R31, 0x7710, RZ ;  /* 0x000077101f1f7816 */ /* 0x000fe400000000ff */
[----:B------:R-:W-:-:S03]  /*1450*/  PRMT R2, R2, 0x7710, RZ ;  /* 0x0000771002027816 */ /* 0x000fc600000000ff */
[----:B------:R-:W-:Y:S02]  /*1460*/  IMAD.IADD R0, R0, 0x1, R31 ;  /* 0x0000000100007824 */ /* 0x000fe400078e021f */
[----:B------:R-:W-:-:S03]  /*1470*/  IMAD.IADD R11, R11, 0x1, R2 ;  /* 0x000000010b0b7824 */ /* 0x000fc600078e0202 */
[----:B------:R-:W-:Y:S02]  /*1480*/  LOP3.LUT R3, R0, 0xffff, RZ, 0xc0, !PT ;  /* 0x0000ffff00037812 */ /* 0x000fe400078ec0ff */
[CC--:B--2---:R-:W-:Y:S02]  /*1490*/  VIMNMX.U16x2 R2, PT, PT, R8.reuse, R6.reuse, PT ;  /* 0x0000000608027248 */ /* 0x0c4fe40003fe0200 */
[----:B------:R-:W-:Y:S02]  /*14a0*/  LOP3.LUT R11, R11, 0xffff, RZ, 0xc0, !PT ;  /* 0x0000ffff0b0b7812 */ /* 0x000fe400078ec0ff */
[----:B------:R-:W-:Y:S01]  /*14b0*/  VIMNMX.U16x2 R6, PT, PT, R8, R6, !PT ;  /* 0x0000000608067248 */ /* 0x000fe20007fe0200 */
[----:B------:R-:W-:Y:S01]  /*14c0*/  IMAD.MOV R2, RZ, RZ, -R2 ;  /* 0x000000ffff027224 */ /* 0x000fe200078e0a02 */
[----:B------:R-:W-:-:S04]  /*14d0*/  IADD3 R30, PT, PT, R11, R3, R30 ;  /* 0x000000030b1e7210 */ /* 0x000fc80007ffe01e */
[----:B------:R-:W-:Y:S01]  /*14e0*/  PRMT R11, R2, 0x7710, RZ ;  /* 0x00007710020b7816 */ /* 0x000fe200000000ff */
[----:B------:R-:W-:-:S04]  /*14f0*/  UIADD3 UR4, UPT, UPT, UR4, 0x1, URZ ;  /* 0x0000000104047890 */ /* 0x000fc8000fffe0ff */
[----:B------:R-:W-:Y:S01]  /*1500*/  UISETP.NE.AND UP0, UPT, UR4, 0x10, UPT ;  /* 0x000000100400788c */ /* 0x000fe2000bf05270 */
[CC--:B---3--:R-:W-:Y:S02]  /*1510*/  VIMNMX.U16x2 R0, PT, PT, R10.reuse, R4.reuse, PT ;  /* 0x000000040a007248 */ /* 0x0c8fe40003fe0200 */
[----:B------:R-:W-:-:S03]  /*1520*/  VIMNMX.U16x2 R4, PT, PT, R10, R4, !PT ;  /* 0x000000040a047248 */ /* 0x000fc60007fe0200 */
[----:B------:R-:W-:Y:S01]  /*1530*/  IMAD.MOV R0, RZ, RZ, -R0 ;  /* 0x000000ffff007224 */ /* 0x000fe200078e0a00 */
[----:B------:R-:W-:Y:S02]  /*1540*/  PRMT R3, R4, 0x7610, R3 ;  /* 0x0000761004037816 */ /* 0x000fe40000000003 */
[----:B------:R-:W-:Y:S02]  /*1550*/  PRMT R4, R6, 0x7610, R4 ;  /* 0x0000761006047816 */ /* 0x000fe40000000004 */
[----:B------:R-:W-:Y:S02]  /*1560*/  PRMT R6, R0, 0x7710, RZ ;  /* 0x0000771000067816 */ /* 0x000fe400000000ff */
[----:B----4-:R-:W-:Y:S02]  /*1570*/  VIMNMX.U16x2 R2, PT, PT, R12, R16, PT ;  /* 0x000000100c027248 */ /* 0x010fe40003fe0200 */
[----:B-----5:R-:W-:Y:S01]  /*1580*/  VIMNMX.U16x2 R0, PT, PT, R14, R18, PT ;  /* 0x000000120e007248 */ /* 0x020fe20003fe0200 */
[----:B------:R-:W-:Y:S01]  /*1590*/  IMAD.IADD R4, R4, 0x1, R11 ;  /* 0x0000000104047824 */ /* 0x000fe200078e020b */
[----:B------:R-:W-:Y:S01]  /*15a0*/  VIMNMX.U16x2 R12, PT, PT, R12, R16, !PT ;  /* 0x000000100c0c7248 */ /* 0x000fe20007fe0200 */
[----:B------:R-:W-:Y:S01]  /*15b0*/  IMAD.MOV R11, RZ, RZ, -R2 ;  /* 0x000000ffff0b7224 */ /* 0x000fe200078e0a02 */
[----:B------:R-:W-:Y:S01]  /*15c0*/  VIMNMX.U16x2 R14, PT, PT, R14, R18, !PT ;  /* 0x000000120e0e7248 */ /* 0x000fe20007fe0200 */
[--C-:B------:R-:W-:Y:S01]  /*15d0*/  IMAD.MOV R27, RZ, RZ, -R0.reuse ;  /* 0x000000ffff1b7224 */ /* 0x100fe200078e0a00 */
[----:B------:R-:W-:Y:S01]  /*15e0*/  PRMT R0, R12, 0x7610, R0 ;  /* 0x000076100c007816 */ /* 0x000fe20000000000 */
[----:B------:R-:W-:Y:S01]  /*15f0*/  IMAD.IADD R3, R3, 0x1, R6 ;  /* 0x0000000103037824 */ /* 0x000fe200078e0206 */
[----:B------:R-:W-:-:S02]  /*1600*/  PRMT R2, R14, 0x7610, R2 ;  /* 0x000076100e027816 */ /* 0x000fc40000000002 */
[----:B------:R-:W-:Y:S02]  /*1610*/  PRMT R11, R11, 0x7710, RZ ;  /* 0x000077100b0b7816 */ /* 0x000fe400000000ff */
        /* <DEDUP_REMOVED lines=10> */
[----:B------:R-:W-:Y:S02]  /*16c0*/  ISETP.GE.AND P0, PT, R14, R7, PT ;  /* 0x000000070e00720c */ /* 0x000fe40003f06270 */
[----:B------:R-:W-:Y:S02]  /*16d0*/  VIMNMX R7, PT, PT, R7, R14, PT ;  /* 0x0000000e07077248 */ /* 0x000fe40003fe0100 */
[----:B------:R-:W-:Y:S02]  /*16e0*/  SEL R21, R21, RZ, P0 ;  /* 0x000000ff15157207 */ /* 0x000fe40000000000 */
[----:B------:R-:W-:Y:S02]  /*16f0*/  SEL R25, R22, R25, !P0 ;  /* 0x0000001916197207 */ /* 0x000fe40004000000 */
[----:B------:R-:W-:-:S07]  /*1700*/  SEL R23, R20, R23, !P0 ;  /* 0x0000001714177207 */ /* 0x000fce0004000000 */
.L_x_3:
[----:B------:R-:W-:Y:S05]  /*1710*/  BSYNC.RECONVERGENT B1 ;  /* 0x0000000000017941 */ /* 0x000fea0003800200 */
.L_x_2:
[----:B------:R-:W-:Y:S05]  /*1720*/  @P1 BRA `(.L_x_5) ;  /* 0xfffffff400181947 */ /* 0x000fea000383ffff */
[----:B------:R-:W-:-:S13]  /*1730*/  LOP3.LUT P0, RZ, R21, 0xff, RZ, 0xc0, !PT ;  /* 0x000000ff15ff7812 */ /* 0x000fda000780c0ff */
[----:B------:R-:W-:Y:S05]  /*1740*/  @!P0 BRA `(.L_x_6) ;  /* 0xfffffff000f88947 */ /* 0x000fea000383ffff */
[----:B------:R-:W-:Y:S05]  /*1750*/  BSYNC.RECONVERGENT B0 ;  /* 0x0000000000007941 */ /* 0x000fea0003800200 */
.L_x_1:
[----:B------:R-:W-:Y:S01]  /*1760*/  CS2R R28, SRZ ;  /* 0x00000000001c7805 */ /* 0x000fe2000001ff00 */
[----:B------:R-:W-:-:S07]  /*1770*/  IMAD.MOV.U32 R25, RZ, RZ, RZ ;  /* 0x000000ffff197224 */ /* 0x000fce00078e00ff */
.L_x_10:
        /* <DEDUP_REMOVED lines=12> */
[----:B------:R-:W-:Y:S01]  /*1840*/  IABS R11, R0 ;  /* 0x00000000000b7213 */ /* 0x000fe20000000000 */
[----:B------:R-:W-:Y:S01]  /*1850*/  IMAD.MOV.U32 R2, RZ, RZ, R6 ;  /* 0x000000ffff027224 */ /* 0x000fe200078e0006 */
[----:B------:R-:W-:-:S03]  /*1860*/  ISETP.GT.U32.AND P0, PT, R4, 0x10f, PT ;  /* 0x0000010f0400780c */ /* 0x000fc60003f04070 */
[----:B------:R-:W-:Y:S01]  /*1870*/  IMAD.IADD R0, R2, 0x1, R11 ;  /* 0x0000000102007824 */ /* 0x000fe200078e020b */
[----:B------:R-:W-:-:S04]  /*1880*/  ISETP.GT.U32.OR P0, PT, R21, 0x14f, P0 ;  /* 0x0000014f1500780c */ /* 0x000fc80000704470 */
[----:B------:R-:W-:-:S13]  /*1890*/  ISETP.GT.OR P0, PT, R0, 0x10, P0 ;  /* 0x000000100000780c */ /* 0x000fda0000704670 */
[----:B------:R-:W-:Y:S05]  /*18a0*/  @P0 BRA `(.L_x_8) ;  /* 0x0000000800a40947 */ /* 0x000fea0003800000 */
[----:B------:R-:W-:Y:S01]  /*18b0*/  IADD3 R0, PT, PT, R3, R13, R24 ;  /* 0x0000000d03007210 */ /* 0x000fe20007ffe018 */
[----:B------:R-:W-:Y:S01]  /*18c0*/  IMAD R9, R4, 0x160, RZ ;  /* 0x0000016004097824 */ /* 0x000fe200078e02ff */
[----:B------:R-:W-:Y:S01]  /*18d0*/  UMOV UR4, URZ ;  /* 0x000000ff00047c82 */ /* 0x000fe20008000000 */
[----:B------:R-:W-:Y:S02]  /*18e0*/  IMAD R19, R17, 0x1600, R13 ;  /* 0x0000160011137824 */ /* 0x000fe400078e020d */
[----:B------:R-:W-:Y:S02]  /*18f0*/  IMAD.MOV.U32 R8, RZ, RZ, RZ ;  /* 0x000000ffff087224 */ /* 0x000fe400078e00ff */
[----:B------:R-:W-:-:S07]  /*1900*/  IMAD.IADD R11, R9, 0x1, R0 ;  /* 0x00000001090b7824 */ /* 0x000fce00078e0200 */
.L_x_9:
[----:B------:R-:W0:Y:S01]  /*1910*/  LDC.64 R26, c[0x0][0x388] ;  /* 0x0000e200ff1a7b82 */ /* 0x000e220000000a00 */
[----:B------:R-:W-:-:S07]  /*1920*/  SHF.R.S32.HI R0, RZ, 0x1f, R19 ;  /* 0x0000001fff007819 */ /* 0x000fce0000011413 */
[----:B------:R-:W1:Y:S01]  /*1930*/  LDC.64 R22, c[0x0][0x380] ;  /* 0x0000e000ff167b82 */ /* 0x000e620000000a00 */
[-C--:B0-----:R-:W-:Y:S02]  /*1940*/  IADD3 R30, P3, PT, R11, R26.reuse, RZ ;  /* 0x0000001a0b1e7210 */ /* 0x081fe40007f7e0ff */
[----:B------:R-:W-:-:S03]  /*1950*/  IADD3 R26, P4, P5, R21, R26, R9 ;  /* 0x0000001a151a7210 */ /* 0x000fc60007d9e009 */
[----:B------:R-:W-:Y:S01]  /*1960*/  IMAD.X R31, RZ, RZ, R27, P3 ;  /* 0x000000ffff1f7224 */ /* 0x000fe200018e061b */
[----:B------:R-:W-:Y:S02]  /*1970*/  IADD3.X R27, PT, PT, RZ, R27, RZ, P4, P5 ;  /* 0x0000001bff1b7210 */ /* 0x000fe400027ea4ff */
[----:B-1----:R-:W-:-:S03]  /*1980*/  IADD3 R22, P0, P2, R19, 0xb00, R22 ;  /* 0x00000b0013167810 */ /* 0x002fc60007a1e016 */
[----:B------:R-:W2:Y:S01]  /*1990*/  LDG.E.U8 R6, desc[UR6][R26.64+0x160] ;  /* 0x000160061a067981 */ /* 0x000ea2000c1e1100 */
[----:B------:R-:W-:-:S03]  /*19a0*/  IADD3.X R23, PT, PT, R0, R23, RZ, P0, P2 ;  /* 0x0000001700177210 */ /* 0x000fc600007e44ff */
[----:B------:R-:W3:Y:S04]  /*19b0*/  LDG.E.U8 R0, desc[UR6][R30.64] ;  /* 0x000000061e007981 */ /* 0x000ee8000c1e1100 */
[----:B------:R-:W3:Y:S04]  /*19c0*/  LDG.E.U8 R2, desc[UR6][R22.64+-0xb00] ;  /* 0xfff5000616027981 */ /* 0x000ee8000c1e1100 */
[----:B------:R-:W2:Y:S01]  /*19d0*/  LDG.E.U8 R4, desc[UR6][R22.64+-0x9a0] ;  /* 0xfff6600616047981 */ /* 0x000ea2000c1e1100 */
[CC--:B---3--:R-:W-:Y:S02]  /*19e0*/  VIMNMX.U16x2 R10, PT, PT, R2.reuse, R0.reuse, PT ;  /* 0x00000000020a7248 */ /* 0x0c8fe40003fe0200 */
[----:B------:R-:W-:-:S02]  /*19f0*/  VIMNMX.U16x2 R0, PT, PT, R2, R0, !PT ;  /* 0x0000000002007248 */ /* 0x000fc40007fe0200 */
[CC--:B--2---:R-:W-:Y:S01]  /*1a00*/  VIMNMX.U16x2 R2, PT, PT, R4.reuse, R6.reuse, PT ;  /* 0x0000000604027248 */ /* 0x0c4fe20003fe0200 */
[----:B------:R-:W-:Y:S01]  /*1a10*/  IMAD.MOV R10, RZ, RZ, -R10 ;  /* 0x000000ffff0a7224 */ /* 0x000fe200078e0a0a */
[----:B------:R-:W-:Y:S02]  /*1a20*/  VIMNMX.U16x2 R4, PT, PT, R4, R6, !PT ;  /* 0x0000000604047248 */ /* 0x000fe40007fe0200 */
[----:B------:R-:W2:Y:S01]  /*1a30*/  LDG.E.U8 R6, desc[UR6][R26.64+0x420] ;  /* 0x000420061a067981 */ /* 0x000ea2000c1e1100 */
[--C-:B------:R-:W-:Y:S01]  /*1a40*/  IMAD.MOV R33, RZ, RZ, -R2.reuse ;  /* 0x000000ffff217224 */ /* 0x100fe200078e0a02 */
[----:B------:R-:W-:Y:S02]  /*1a50*/  PRMT R31, R10, 0x7710, RZ ;  /* 0x000077100a1f7816 */ /* 0x000fe400000000ff */
[----:B------:R-:W-:Y:S02]  /*1a60*/  PRMT R2, R4, 0x7610, R2 ;  /* 0x0000761004027816 */ /* 0x000fe40000000002 */
[----:B------:R-:W-:Y:S01]  /*1a70*/  PRMT R33, R33, 0x7710, RZ ;  /* 0x0000771021217816 */ /* 0x000fe200000000ff */
[----:B------:R-:W-:Y:S01]  /*1a80*/  IMAD.IADD R10, R0, 0x1, R31 ;  /* 0x00000001000a7824 */ /* 0x000fe200078e021f */
[----:B------:R-:W2:Y:S03]  /*1a90*/  LDG.E.U8 R4, desc[UR6][R22.64+-0x6e0] ;  /* 0xfff9200616047981 */ /* 0x000ea6000c1e1100 */
[----:B------:R-:W-:Y:S01]  /*1aa0*/  IMAD.IADD R12, R2, 0x1, R33 ;  /* 0x00000001020c7824 */ /* 0x000fe200078e0221 */
[----:B------:R-:W3:Y:S04]  /*1ab0*/  LDG.E.U8 R0, desc[UR6][R22.64+-0x840] ;  /* 0xfff7c00616007981 */ /* 0x000ee8000c1e1100 */
[----:B------:R-:W3:Y:S01]  /*1ac0*/  LDG.E.U8 R2, desc[UR6][R26.64+0x2c0] ;  /* 0x0002c0061a027981 */ /* 0x000ee2000c1e1100 */
[----:B------:R-:W-:-:S02]  /*1ad0*/  LOP3.LUT R31, R10, 0xffff, RZ, 0xc0, !PT ;  /* 0x0000ffff0a1f7812 */ /* 0x000fc400078ec0ff */
[----:B------:R-:W-:-:S04]  /*1ae0*/  LOP3.LUT R12, R12, 0xffff, RZ, 0xc0, !PT ;  /* 0x0000ffff0c0c7812 */ /* 0x000fc800078ec0ff */
[----:B------:R-:W-:Y:S02]  /*1af0*/  IADD3 R20, PT, PT, R12, R31, R8 ;  /* 0x0000001f0c147210 */ /* 0x000fe40007ffe008 */
[----:B--2---:R-:W-:Y:S02]  /*1b00*/  VIMNMX.U16x2 R10, PT, PT, R4, R6, PT ;  /* 0x00000006040a7248 */ /* 0x004fe40003fe0200 */
[----:B---3--:R-:W-:-:S03]  /*1b10*/  VIMNMX.U16x2 R8, PT, PT, R0, R2, PT ;  /* 0x0000000200087248 */ /* 0x008fc60003fe0200 */
[----:B------:R-:W-:Y:S02]  /*1b20*/  IMAD.MOV R10, RZ, RZ, -R10 ;  /* 0x000000ffff0a7224 */ /* 0x000fe400078e0a0a */
[----:B------:R-:W-:Y:S01]  /*1b30*/  IMAD.MOV R8, RZ, RZ, -R8 ;  /* 0x000000ffff087224 */ /* 0x000fe200078e0a08 */
[----:B------:R-:W-:Y:S02]  /*1b40*/  VIMNMX.U16x2 R0, PT, PT, R0, R2, !PT ;  /* 0x0000000200007248 */ /* 0x000fe40007fe0200 */
[----:B------:R-:W-:Y:S02]  /*1b50*/  VIMNMX.U16x2 R2, PT, PT, R4, R6, !PT ;  /* 0x0000000604027248 */ /* 0x000fe40007fe0200 */
[----:B------:R-:W-:Y:S01]  /*1b60*/  PRMT R31, R8, 0x7710, RZ ;  /* 0x00007710081f7816 */ /* 0x000fe200000000ff */
[----:B------:R-:W2:Y:S01]  /*1b70*/  LDG.E.U8 R4, desc[UR6][R22.64+-0x580] ;  /* 0xfffa800616047981 */ /* 0x000ea2000c1e1100 */
[----:B------:R-:W-:-:S03]  /*1b80*/  PRMT R33, R10, 0x7710, RZ ;  /* 0x000077100a217816 */ /* 0x000fc600000000ff */
[----:B------:R-:W-:Y:S01]  /*1b90*/  IMAD.IADD R8, R0, 0x1, R31 ;  /* 0x0000000100087824 */ /* 0x000fe200078e021f */
[----:B------:R-:W2:Y:S01]  /*1ba0*/  LDG.E.U8 R6, desc[UR6][R26.64+0x580] ;  /* 0x000580061a067981 */ /* 0x000ea2000c1e1100 */
[----:B------:R-:W-:-:S03]  /*1bb0*/  IMAD.IADD R10, R2, 0x1, R33 ;  /* 0x00000001020a7824 */ /* 0x000fc600078e0221 */
[----:B------:R-:W3:Y:S04]  /*1bc0*/  LDG.E.U8 R0, desc[UR6][R22.64+-0x420] ;  /* 0xfffbe00616007981 */ /* 0x000ee8000c1e1100 */
[----:B------:R-:W3:Y:S01]  /*1bd0*/  LDG.E.U8 R2, desc[UR6][R26.64+0x6e0] ;  /* 0x0006e0061a027981 */ /* 0x000ee2000c1e1100 */
[----:B------:R-:W-:Y:S02]  /*1be0*/  LOP3.LUT R31, R8, 0xffff, RZ, 0xc0, !PT ;  /* 0x0000ffff081f7812 */ /* 0x000fe400078ec0ff */
[----:B------:R-:W-:-:S04]  /*1bf0*/  LOP3.LUT R10, R10, 0xffff, RZ, 0xc0, !PT ;  /* 0x0000ffff0a0a7812 */ /* 0x000fc800078ec0ff */
[----:B------:R-:W-:Y:S02]  /*1c00*/  IADD3 R20, PT, PT, R10, R31, R20 ;  /* 0x0000001f0a147210 */ /* 0x000fe40007ffe014 */
[----:B--2---:R-:W-:Y:S02]  /*1c10*/  VIMNMX.U16x2 R8, PT, PT, R4, R6, PT ;  /* 0x0000000604087248 */ /* 0x004fe40003fe0200 */
[----:B---3--:R-:W-:-:S03]  /*1c20*/  VIMNMX.U16x2 R12, PT, PT, R0, R2, PT ;  /* 0x00000002000c7248 */ /* 0x008fc60003fe0200 */
[----:B------:R-:W-:Y:S02]  /*1c30*/  IMAD.MOV R8, RZ, RZ, -R8 ;  /* 0x000000ffff087224 */ /* 0x000fe400078e0a08 */
[----:B------:R-:W-:Y:S01]  /*1c40*/  IMAD.MOV R12, RZ, RZ, -R12 ;  /* 0x000000ffff0c7224 */ /* 0x000fe200078e0a0c */
[----:B------:R-:W-:Y:S02]  /*1c50*/  VIMNMX.U16x2 R10, PT, PT, R4, R6, !PT ;  /* 0x00000006040a7248 */ /* 0x000fe40007fe0200 */
[----:B------:R-:W-:Y:S01]  /*1c60*/  VIMNMX.U16x2 R0, PT, PT, R0, R2, !PT ;  /* 0x0000000200007248 */ /* 0x000fe20007fe0200 */
[----:B------:R-:W2:Y:S01]  /*1c70*/  LDG.E.U8 R4, desc[UR6][R22.64+-0x2c0] ;  /* 0xfffd400616047981 */ /* 0x000ea2000c1e1100 */
[----:B------:R-:W-:-:S03]  /*1c80*/  PRMT R33, R12, 0x7710, RZ ;  /* 0x000077100c217816 */ /* 0x000fc600000000ff */
[----:B------:R-:W2:Y:S01]  /*1c90*/  LDG.E.U8 R6, desc[UR6][R26.64+0x840] ;  /* 0x000840061a067981 */ /* 0x000ea2000c1e1100 */
[----:B------:R-:W-:Y:S01]  /*1ca0*/  PRMT R31, R8, 0x7710, RZ ;  /* 0x00007710081f7816 */ /* 0x000fe200000000ff */
[----:B------:R-:W-:Y:S02]  /*1cb0*/  IMAD.IADD R8, R0, 0x1, R33 ;  /* 0x0000000100087824 */ /* 0x000fe400078e0221 */
[----:B------:R-:W3:Y:S04]  /*1cc0*/  LDG.E.U8 R0, desc[UR6][R22.64+-0x160] ;  /* 0xfffea00616007981 */ /* 0x000ee8000c1e1100 */
[----:B------:R-:W3:Y:S01]  /*1cd0*/  LDG.E.U8 R2, desc[UR6][R26.64+0x9a0] ;  /* 0x0009a0061a027981 */ /* 0x000ee2000c1e1100 */
[----:B------:R-:W-:Y:S01]  /*1ce0*/  IMAD.IADD R10, R10, 0x1, R31 ;  /* 0x000000010a0a7824 */ /* 0x000fe200078e021f */
[----:B------:R-:W-:-:S04]  /*1cf0*/  LOP3.LUT R8, R8, 0xffff, RZ, 0xc0, !PT ;  /* 0x0000ffff08087812 */ /* 0x000fc800078ec0ff */
[----:B------:R-:W-:-:S04]  /*1d00*/  LOP3.LUT R31, R10, 0xffff, RZ, 0xc0, !PT ;  /* 0x0000ffff0a1f7812 */ /* 0x000fc800078ec0ff */
[----:B------:R-:W-:Y:S02]  /*1d10*/  IADD3 R20, PT, PT, R8, R31, R20 ;  /* 0x0000001f08147210 */ /* 0x000fe40007ffe014 */
[CC--:B--2---:R-:W-:Y:S02]  /*1d20*/  VIMNMX.U16x2 R8, PT, PT, R4.reuse, R6.reuse, PT ;  /* 0x0000000604087248 */ /* 0x0c4fe40003fe0200 */
[----:B------:R-:W-:Y:S02]  /*1d30*/  VIMNMX.U16x2 R10, PT, PT, R4, R6, !PT ;  /* 0x00000006040a7248 */ /* 0x000fe40007fe0200 */
[----:B------:R-:W2:Y:S04]  /*1d40*/  LDG.E.U8 R6, desc[UR6][R22.64] ;  /* 0x0000000616067981 */ /* 0x000ea8000c1e1100 */
[----:B------:R-:W2:Y:S01]  /*1d50*/  LDG.E.U8 R4, desc[UR6][R26.64+0xb00] ;  /* 0x000b00061a047981 */ /* 0x000ea2000c1e1100 */
[----:B---3--:R-:W-:Y:S01]  /*1d60*/  VIMNMX.U16x2 R12, PT, PT, R0, R2, PT ;  /* 0x00000002000c7248 */ /* 0x008fe20003fe0200 */
[----:B------:R-:W-:-:S04]  /*1d70*/  IMAD.MOV R8, RZ, RZ, -R8 ;  /* 0x000000ffff087224 */ /* 0x000fc800078e0a08 */
[----:B------:R-:W-:Y:S01]  /*1d80*/  IMAD.MOV R12, RZ, RZ, -R12 ;  /* 0x000000ffff0c7224 */ /* 0x000fe200078e0a0c */
[----:B------:R-:W-:Y:S02]  /*1d90*/  VIMNMX.U16x2 R0, PT, PT, R0, R2, !PT ;  /* 0x0000000200007248 */ /* 0x000fe40007fe0200 */
[----:B------:R-:W-:Y:S01]  /*1da0*/  PRMT R31, R8, 0x7710, RZ ;  /* 0x00007710081f7816 */ /* 0x000fe200000000ff */
[----:B------:R-:W3:Y:S01]  /*1db0*/  LDG.E.U8 R2, desc[UR6][R22.64+0x160] ;  /* 0x0001600616027981 */ /* 0x000ee2000c1e1100 */
[----:B------:R-:W-:-:S05]  /*1dc0*/  PRMT R33, R12, 0x7710, RZ ;  /* 0x000077100c217816 */ /* 0x000fca00000000ff */
[----:B------:R-:W-:Y:S02]  /*1dd0*/  IMAD.IADD R8, R0, 0x1, R33 ;  /* 0x0000000100087824 */ /* 0x000fe400078e0221 */
[----:B------:R-:W3:Y:S01]  /*1de0*/  LDG.E.U8 R0, desc[UR6][R26.64+0xc60] ;  /* 0x000c60061a007981 */ /* 0x000ee2000c1e1100 */
[----:B------:R-:W-:Y:S02]  /*1df0*/  IMAD.IADD R10, R10, 0x1, R31 ;  /* 0x000000010a0a7824 */ /* 0x000fe400078e021f */
[----:B------:R-:W-:-:S03]  /*1e00*/  LOP3.LUT R8, R8, 0xffff, RZ, 0xc0, !PT ;  /* 0x0000ffff08087812 */ /* 0x000fc600078ec0ff */
[----:B------:R-:W-:-:S04]  /*1e10*/  LOP3.LUT R31, R10, 0xffff, RZ, 0xc0, !PT ;  /* 0x0000ffff0a1f7812 */ /* 0x000fc800078ec0ff */
[----:B------:R-:W-:Y:S02]  /*1e20*/  IADD3 R20, PT, PT, R8, R31, R20 ;  /* 0x0000001f08147210 */ /* 0x000fe40007ffe014 */
[CC--:B--2---:R-:W-:Y:S02]  /*1e30*/  VIMNMX.U16x2 R8, PT, PT, R6.reuse, R4.reuse, PT ;  /* 0x0000000406087248 */ /* 0x0c4fe40003fe0200 */
[----:B------:R-:W-:Y:S02]  /*1e40*/  VIMNMX.U16x2 R10, PT, PT, R6, R4, !PT ;  /* 0x00000004060a7248 */ /* 0x000fe40007fe0200 */
[----:B------:R-:W2:Y:S04]  /*1e50*/  LDG.E.U8 R6, desc[UR6][R22.64+0x2c0] ;  /* 0x0002c00616067981 */ /* 0x000ea8000c1e1100 */
[----:B------:R-:W2:Y:S01]  /*1e60*/  LDG.E.U8 R4, desc[UR6][R26.64+0xdc0] ;  /* 0x000dc0061a047981 */ /* 0x000ea2000c1e1100 */
[----:B---3--:R-:W-:-:S02]  /*1e70*/  VIMNMX.U16x2 R12, PT, PT, R2, R0, PT ;  /* 0x00000000020c7248 */ /* 0x008fc40003fe0200 */
[----:B------:R-:W-:Y:S02]  /*1e80*/  VIMNMX.U16x2 R14, PT, PT, R2, R0, !PT ;  /* 0x00000000020e7248 */ /* 0x000fe40007fe0200 */
[----:B------:R-:W3:Y:S04]  /*1e90*/  LDG.E.U8 R0, desc[UR6][R22.64+0x420] ;  /* 0x0004200616007981 */ /* 0x000ee8000c1e1100 */
[----:B------:R-:W3:Y:S01]  /*1ea0*/  LDG.E.U8 R2, desc[UR6][R26.64+0xf20] ;  /* 0x000f20061a027981 */ /* 0x000ee2000c1e1100 */
[----:B------:R-:W-:Y:S02]  /*1eb0*/  IMAD.MOV R8, RZ, RZ, -R8 ;  /* 0x000000ffff087224 */ /* 0x000fe400078e0a08 */
[----:B------:R-:W-:-:S03]  /*1ec0*/  IMAD.MOV R12, RZ, RZ, -R12 ;  /* 0x000000ffff0c7224 */ /* 0x000fc600078e0a0c */
[----:B------:R-:W-:Y:S02]  /*1ed0*/  PRMT R31, R8, 0x7710, RZ ;  /* 0x00007710081f7816 */ /* 0x000fe400000000ff */
[CC--:B--2---:R-:W-:Y:S02]  /*1ee0*/  VIMNMX.U16x2 R18, PT, PT, R6.reuse, R4.reuse, PT ;  /* 0x0000000406127248 */ /* 0x0c4fe40003fe0200 */
[----:B------:R-:W-:Y:S02]  /*1ef0*/  VIMNMX.U16x2 R4, PT, PT, R6, R4, !PT ;  /* 0x0000000406047248 */ /* 0x000fe40007fe0200 */
[----:B------:R-:W-:Y:S01]  /*1f00*/  PRMT R6, R10, 0x7610, R6 ;  /* 0x000076100a067816 */ /* 0x000fe20000000006 */
[----:B------:R-:W-:Y:S01]  /*1f10*/  IMAD.MOV R18, RZ, RZ, -R18 ;  /* 0x000000ffff127224 */ /* 0x000fe200078e0a12 */
[----:B------:R-:W-:Y:S02]  /*1f20*/  PRMT R10, R14, 0x7610, R10 ;  /* 0x000076100e0a7816 */ /* 0x000fe4000000000a */
[----:B------:R-:W2:Y:S01]  /*1f30*/  LDG.E.U8 R14, desc[UR6][R26.64+0x14a0] ;  /* 0x0014a0061a0e7981 */ /* 0x000ea2000c1e1100 */
[----:B------:R-:W-:Y:S01]  /*1f40*/  IMAD.IADD R6, R6, 0x1, R31 ;  /* 0x0000000106067824 */ /* 0x000fe200078e021f */
[----:B------:R-:W-:-:S02]  /*1f50*/  PRMT R31, R12, 0x7710, RZ ;  /* 0x000077100c1f7816 */ /* 0x000fc400000000ff */
[----:B------:R0:W4:Y:S03]  /*1f60*/  LDG.E.U8 R12, desc[UR6][R26.64+0x1340] ;  /* 0x001340061a0c7981 */ /* 0x000126000c1e1100 */
[----:B------:R-:W-:Y:S01]  /*1f70*/  IMAD.IADD R10, R10, 0x1, R31 ;  /* 0x000000010a0a7824 */ /* 0x000fe200078e021f */
[----:B------:R-:W-:-:S05]  /*1f80*/  PRMT R31, R18, 0x7710, RZ ;  /* 0x00007710121f7816 */ /* 0x000fca00000000ff */
[----:B------:R-:W-:Y:S01]  /*1f90*/  IMAD.IADD R8, R4, 0x1, R31 ;  /* 0x0000000104087824 */ /* 0x000fe200078e021f */
[CC--:B---3--:R-:W-:Y:S02]  /*1fa0*/  VIMNMX.U16x2 R4, PT, PT, R0.reuse, R2.reuse, PT ;  /* 0x0000000200047248 */ /* 0x0c8fe40003fe0200 */
[----:B------:R-:W-:Y:S02]  /*1fb0*/  VIMNMX.U16x2 R2, PT, PT, R0, R2, !PT ;  /* 0x0000000200027248 */ /* 0x000fe40007fe0200 */
[----:B------:R-:W-:Y:S02]  /*1fc0*/  PRMT R0, R4, 0x7610, R0 ;  /* 0x0000761004007816 */ /* 0x000fe40000000000 */
[----:B------:R-:W-:Y:S01]  /*1fd0*/  LOP3.LUT R31, R6, 0xffff, RZ, 0xc0, !PT ;  /* 0x0000ffff061f7812 */ /* 0x000fe200078ec0ff */
[----:B------:R-:W3:Y:S02]  /*1fe0*/  LDG.E.U8 R4, desc[UR6][R26.64+0x1080] ;  /* 0x001080061a047981 */ /* 0x000ee4000c1e1100 */
[----:B------:R-:W-:-:S02]  /*1ff0*/  IMAD.MOV R0, RZ, RZ, -R0 ;  /* 0x000000ffff007224 */ /* 0x000fc400078e0a00 */
[----:B------:R-:W5:Y:S03]  /*2000*/  LDG.E.U8 R6, desc[UR6][R26.64+0x11e0] ;  /* 0x0011e0061a067981 */ /* 0x000f66000c1e1100 */
[----:B------:R-:W-:Y:S02]  /*2010*/  PRMT R33, R0, 0x7710, RZ ;  /* 0x0000771000217816 */ /* 0x000fe400000000ff */
[----:B------:R-:W-:-:S03]  /*2020*/  LOP3.LUT R0, R10, 0xffff, RZ, 0xc0, !PT ;  /* 0x0000ffff0a007812 */ /* 0x000fc600078ec0ff */
[----:B------:R-:W-:Y:S02]  /*2030*/  IMAD.IADD R10, R2, 0x1, R33 ;  /* 0x00000001020a7824 */ /* 0x000fe400078e0221 */
[----:B------:R-:W5:Y:S01]  /*2040*/  LDG.E.U8 R2, desc[UR6][R22.64+0x6e0] ;  /* 0x0006e00616027981 */ /* 0x000f62000c1e1100 */
[----:B------:R-:W-:Y:S02]  /*2050*/  IADD3 R20, PT, PT, R0, R31, R20 ;  /* 0x0000001f00147210 */ /* 0x000fe40007ffe014 */
[----:B------:R-:W-:Y:S01]  /*2060*/  LOP3.LUT R10, R10, 0xffff, RZ, 0xc0, !PT ;  /* 0x0000ffff0a0a7812 */ /* 0x000fe200078ec0ff */
[----:B------:R-:W3:Y:S01]  /*2070*/  LDG.E.U8 R0, desc[UR6][R22.64+0x580] ;  /* 0x0005800616007981 */ /* 0x000ee2000c1e1100 */
[----:B------:R-:W-:-:S03]  /*2080*/  LOP3.LUT R31, R8, 0xffff, RZ, 0xc0, !PT ;  /* 0x0000ffff081f7812 */ /* 0x000fc600078ec0ff */
[----:B------:R-:W4:Y:S01]  /*2090*/  LDG.E.U8 R8, desc[UR6][R22.64+0x840] ;  /* 0x0008400616087981 */ /* 0x000f22000c1e1100 */
[----:B------:R-:W-:-:S03]  /*20a0*/  IADD3 R30, PT, PT, R10, R31, R20 ;  /* 0x0000001f0a1e7210 */ /* 0x000fc60007ffe014 */
[----:B------:R-:W2:Y:S01]  /*20b0*/  LDG.E.U8 R10, desc[UR6][R22.64+0x9a0] ;  /* 0x0009a006160a7981 */ /* 0x000ea2000c1e1100 */
[----:B------:R-:W-:-:S04]  /*20c0*/  UIADD3 UR4, UPT, UPT, UR4, 0x1, URZ ;  /* 0x0000000104047890 */ /* 0x000fc8000fffe0ff */
[----:B------:R-:W-:Y:S01]  /*20d0*/  UISETP.NE.AND UP0, UPT, UR4, 0x10, UPT ;  /* 0x000000100400788c */ /* 0x000fe2000bf05270 */
[----:B------:R-:W-:Y:S02]  /*20e0*/  VIADD R19, R19, 0x1 ;  /* 0x0000000113137836 */ /* 0x000fe40000000000 */
[----:B------:R-:W-:Y:S02]  /*20f0*/  VIADD R11, R11, 0x1 ;  /* 0x000000010b0b7836 */ /* 0x000fe40000000000 */
[----:B------:R-:W-:Y:S01]  /*2100*/  VIADD R21, R21, 0x1 ;  /* 0x0000000115157836 */ /* 0x000fe20000000000 */
[CC--:B-----5:R-:W-:Y:S02]  /*2110*/  VIMNMX.U16x2 R20, PT, PT, R2.reuse, R6.reuse, PT ;  /* 0x0000000602147248 */ /* 0x0e0fe40003fe0200 */
[----:B------:R-:W-:Y:S02]  /*2120*/  VIMNMX.U16x2 R2, PT, PT, R2, R6, !PT ;  /* 0x0000000602027248 */ /* 0x000fe40007fe0200 */
[CC--:B---3--:R-:W-:Y:S01]  /*2130*/  VIMNMX.U16x2 R18, PT, PT, R0.reuse, R4.reuse, PT ;  /* 0x0000000400127248 */ /* 0x0c8fe20003fe0200 */
[----:B------:R-:W-:Y:S01]  /*2140*/  IMAD.MOV R20, RZ, RZ, -R20 ;  /* 0x000000ffff147224 */ /* 0x000fe200078e0a14 */
[----:B------:R-:W-:-:S02]  /*2150*/  VIMNMX.U16x2 R0, PT, PT, R0, R4, !PT ;  /* 0x0000000400007248 */ /* 0x000fc40007fe0200 */
[----:B------:R-:W-:Y:S01]  /*2160*/  PRMT R6, R2, 0x7610, R6 ;  /* 0x0000761002067816 */ /* 0x000fe20000000006 */
[----:B------:R-:W-:Y:S01]  /*2170*/  IMAD.MOV R18, RZ, RZ, -R18 ;  /* 0x000000ffff127224 */ /* 0x000fe200078e0a12 */
[----:B------:R-:W-:Y:S02]  /*2180*/  PRMT R4, R0, 0x7610, R4 ;  /* 0x0000761000047816 */ /* 0x000fe40000000004 */
[----:B0-----:R-:W-:Y:S02]  /*2190*/  PRMT R27, R20, 0x7710, RZ ;  /* 0x00007710141b7816 */ /* 0x001fe400000000ff */
[----:B----4-:R-:W-:Y:S02]  /*21a0*/  VIMNMX.U16x2 R0, PT, PT, R8, R12, PT ;  /* 0x0000000c08007248 */ /* 0x010fe40003fe0200 */
[----:B--2---:R-:W-:Y:S01]  /*21b0*/  VIMNMX.U16x2 R2, PT, PT, R10, R14, PT ;  /* 0x0000000e0a027248 */ /* 0x004fe20003fe0200 */
[----:B------:R-:W-:Y:S01]  /*21c0*/  IMAD.IADD R6, R6, 0x1, R27 ;  /* 0x0000000106067824 */ /* 0x000fe200078e021b */
[----:B------:R-:W-:Y:S01]  /*21d0*/  PRMT R23, R18, 0x7710, RZ ;  /* 0x0000771012177816 */ /* 0x000fe200000000ff */
[----:B------:R-:W-:Y:S01]  /*21e0*/  IMAD.MOV R27, RZ, RZ, -R0 ;  /* 0x000000ffff1b7224 */ /* 0x000fe200078e0a00 */
[----:B------:R-:W-:Y:S01]  /*21f0*/  VIMNMX.U16x2 R8, PT, PT, R8, R12, !PT ;  /* 0x0000000c08087248 */ /* 0x000fe20007fe0200 */
[----:B------:R-:W-:Y:S01]  /*2200*/  IMAD.MOV R31, RZ, RZ, -R2 ;  /* 0x000000ffff1f7224 */ /* 0x000fe200078e0a02 */
[----:B------:R-:W-:Y:S01]  /*2210*/  VIMNMX.U16x2 R10, PT, PT, R10, R14, !PT ;  /* 0x0000000e0a0a7248 */ /* 0x000fe20007fe0200 */
[----:B------:R-:W-:Y:S01]  /*2220*/  IMAD.IADD R4, R4, 0x1, R23 ;  /* 0x0000000104047824 */ /* 0x000fe200078e0217 */
[----:B------:R-:W-:-:S02]  /*2230*/  PRMT R0, R8, 0x7610, R0 ;  /* 0x0000761008007816 */ /* 0x000fc40000000000 */
[----:B------:R-:W-:Y:S02]  /*2240*/  PRMT R2, R10, 0x7610, R2 ;  /* 0x000076100a027816 */ /* 0x000fe40000000002 */
        /* <DEDUP_REMOVED lines=13> */
[----:B------:R-:W-:Y:S02]  /*2320*/  SEL R25, R3, R25, !P0 ;  /* 0x0000001903197207 */ /* 0x000fe40004000000 */
[----:B------:R-:W-:-:S07]  /*2330*/  SEL R28, R16, R28, !P0 ;  /* 0x0000001c101c7207 */ /* 0x000fce0004000000 */
.L_x_8:
[----:B------:R-:W-:Y:S05]  /*2340*/  BSYNC.RECONVERGENT B0 ;  /* 0x0000000000007941 */ /* 0x000fea0003800200 */
.L_x_7:
[----:B------:R-:W-:Y:S05]  /*2350*/  @P1 BRA `(.L_x_10) ;  /* 0xfffffff400081947 */ /* 0x000fea000383ffff */
[----:B------:R-:W0:Y:S01]  /*2360*/  LDC.64 R2, c[0x0][0x390] ;  /* 0x0000e400ff027b82 */ /* 0x000e220000000a00 */
[----:B------:R-:W-:Y:S02]  /*2370*/  IMAD R15, R17, 0x16, R15 ;  /* 0x00000016110f7824 */ /* 0x000fe400078e020f */
[----:B------:R-:W-:Y:S02]  /*2380*/  IMAD.IADD R11, R28, 0x1, R5 ;  /* 0x000000011c0b7824 */ /* 0x000fe400078e0205 */
[----:B------:R-:W-:Y:S02]  /*2390*/  IMAD.SHL.U32 R13, R15, 0x2, RZ ;  /* 0x000000020f0d7824 */ /* 0x000fe400078e00ff */
[----:B------:R-:W-:Y:S01]  /*23a0*/  IMAD.IADD R25, R25, 0x1, R24 ;  /* 0x0000000119197824 */ /* 0x000fe200078e0218 */
[----:B------:R-:W1:Y:S01]  /*23b0*/  LDC.64 R8, c[0x0][0x398] ;  /* 0x0000e600ff087b82 */ /* 0x000e620000000a00 */
[----:B0-----:R-:W-:-:S05]  /*23c0*/  IMAD.WIDE R2, R13, 0x4, R2 ;  /* 0x000000040d027825 */ /* 0x001fca00078e0202 */
[----:B------:R-:W-:Y:S01]  /*23d0*/  STG.E desc[UR6][R2.64], R11 ;  /* 0x0000000b02007986 */ /* 0x000fe2000c101906 */
[----:B-1----:R-:W-:-:S03]  /*23e0*/  IMAD.WIDE R4, R15, 0x4, R8 ;  /* 0x000000040f047825 */ /* 0x002fc600078e0208 */
[----:B------:R-:W-:Y:S04]  /*23f0*/  STG.E desc[UR6][R2.64+0x4], R25 ;  /* 0x0000041902007986 */ /* 0x000fe8000c101906 */
[----:B------:R-:W-:Y:S01]  /*2400*/  STG.E desc[UR6][R4.64], R7 ;  /* 0x0000000704007986 */ /* 0x000fe2000c101906 */
[----:B------:R-:W-:Y:S05]  /*2410*/  EXIT ;  /* 0x000000000000794d */ /* 0x000fea0003800000 */
.L_x_11:
[----:B------:R-:W-:-:S00]  /*2420*/  BRA `(.L_x_11) ;  /* 0xfffffffc00fc7947 */ /* 0x000fc0000383ffff */
[----:B------:R-:W-:-:S00]  /*2430*/  NOP ;  /* 0x0000000000007918 */ /* 0x000fc00000000000 */
        /* <DEDUP_REMOVED lines=12> */
.L_x_12:


//--------------------- .nv.global.init           --------------------------
	.section	.nv.global.init,"aw",@progbits
	.align	4
.nv.global.init:
	.type		SDS_PATTERN,@object
	.size		SDS_PATTERN,(LDS_PATTERN - SDS_PATTERN)
SDS_PATTERN:
        /*0000*/ 	.byte	0x00, 0x00, 0x00, 0x00, 0xff, 0xff, 0xff, 0xff, 0x01, 0x00, 0x00, 0x00, 0x00, 0x00, 0x00, 0x00
        /*0010*/ 	.byte	0x00, 0x00, 0x00, 0x00, 0x01, 0x00, 0x00, 0x00, 0xff, 0xff, 0xff, 0xff, 0x00, 0x00, 0x00, 0x00
	.type		LDS_PATTERN,@object
	.size		LDS_PATTERN,(.L_0 - LDS_PATTERN)
LDS_PATTERN:
        /*0020*/ 	.byte	0x00, 0x00, 0x00, 0x00, 0xfe, 0xff, 0xff, 0xff, 0x01, 0x00, 0x00, 0x00, 0xff, 0xff, 0xff, 0xff
        /*0030*/ 	.byte	0x02, 0x00, 0x00, 0x00, 0x00, 0x00, 0x00, 0x00, 0x01, 0x00, 0x00, 0x00, 0x01, 0x00, 0x00, 0x00
        /*0040*/ 	.byte	0x00, 0x00, 0x00, 0x00, 0x02, 0x00, 0x00, 0x00, 0xff, 0xff, 0xff, 0xff, 0x01, 0x00, 0x00, 0x00
        /*0050*/ 	.byte	0xfe, 0xff, 0xff, 0xff, 0x00, 0x00, 0x00, 0x00, 0xff, 0xff, 0xff, 0xff, 0xff, 0xff, 0xff, 0xff
.L_0:


//--------------------- .nv.shared.reserved.0     --------------------------
	.section	.nv.shared.reserved.0,"aw",@nobits
	.weak		__nv_reservedSMEM_offset_0_alias
	.size		__nv_reservedSMEM_offset_0_alias, 0, 64
	.other		__nv_reservedSMEM_offset_0_alias,@"STO_CUDA_RESERVED_SHARED STV_DEFAULT"
__nv_reservedSMEM_offset_0_alias:
	.zero		0
	.zero		64


//--------------------- .nv.constant0._Z14diamond_searchPhS_PiS0_ --------------------------
	.section	.nv.constant0._Z14diamond_searchPhS_PiS0_,"a",@progbits
	.sectionflags	@""
	.align	4
.nv.constant0._Z14diamond_searchPhS_PiS0_:
	.zero		928


//--------------------- SYMBOLS --------------------------

	.type		.nv.reservedSmem.offset0,@object
	.size		.nv.reservedSmem.offset0,0x4
